	.target	sm_90a

	.elftype	@"ET_EXEC"


//--------------------- .note.nv.tkinfo           --------------------------
	.section	.note.nv.tkinfo,"",@"SHT_NOTE"
	.sectionflags	@"SHF_NOTE_NV_TKINFO"
	.tkinfo
        /*0018*/ 	.word	0x00000002
        /*0030*/ 	.string	""
        /*0030*/ 	.string	"ptxas"
        /*0030*/ 	.string	"Cuda compilation tools, release 13.0, V13.0.88"
        /*0030*/ 	.string	"Build cuda_13.0.r13.0/compiler.36424714_0"
        /*0030*/ 	.string	"-arch sm_90a -m 64 "



//--------------------- .note.nv.cuinfo           --------------------------
	.section	.note.nv.cuinfo,"",@"SHT_NOTE"
	.sectionflags	@"SHF_NOTE_NV_CUINFO"
        /*0018*/ 	.short	0x0002
        /*001a*/ 	.short	0x005a
        /*001c*/ 	.short	0x0082
	.zero		2


//--------------------- .nv.info                  --------------------------
	.section	.nv.info,"",@"SHT_CUDA_INFO"
	.align	4


	//----- nvinfo : EIATTR_REGCOUNT
	.align		4
        /*0000*/ 	.byte	0x04, 0x2f
        /*0002*/ 	.short	(.L_12 - .L_11)
	.align		4
.L_11:
        /*0004*/ 	.word	index@(_ZN7cutlass13device_kernelINS_4conv6kernel13ConvUniversalINS1_16ConvProblemShapeILNS1_8OperatorE0ELi2EEENS1_10collective14CollectiveConvINS1_46MainloopSm90TmaGmmaWarpSpecializedImplicitGemmILS5_0ELi37ELi2EN4cute5tupleIJNSA_1CILi1EEESD_SD_EEENS1_36KernelImplicitTmaWarpSpecializedSm90ELi1EEENSB_IJNSC_ILi64EEENSC_ILi128EEENSB_IJNSC_ILi32EEEEEEEEENS_12float_e4m3_tESM_NSA_8TiledMMAINSA_8MMA_AtomIJNSA_4SM904GMMA31MMA_64x128x32_F32E4M3E4M3_SS_TNILNSQ_7ScaleInE1ELSS_1EEEEEENSA_6LayoutISE_NSB_IJNSC_ILi0EEESW_SW_EEEEENSB_IJNSA_10UnderscoreESZ_SZ_EEEEENS7_6detail26Sm90ImplicitGemmTileTraitsINSA_20SM90_TMA_LOAD_IM2COLENSA_14ComposedLayoutINSA_7SwizzleILi1ELi4ELi3EEENSA_18smem_ptr_flag_bitsILi8EEENSV_INSB_IJNSB_IJNSC_ILi8EEES1A_EEENSB_IJSJ_SD_EEENSB_IJSD_NSC_ILi37EEEEEEEEENSB_IJNSB_IJSJ_NSC_ILi256EEEEEENSB_IJSD_SW_EEENSB_IJSW_NSC_ILi2048EEEEEEEEEEEEEvEENS13_INSA_13SM90_TMA_LOADENS15_IS17_S19_NSV_INSB_IJNSB_IJS1A_NSC_ILi16EEEEEES1C_S1E_EEENSB_IJS1H_S1I_NSB_IJSW_NSC_ILi4096EEEEEEEEEEEEEvEEEENS_8epilogue10collective6detail29Sm90TmaWarpSpecializedAdapterINS21_15DefaultEpilogueISM_NSB_IJNSB_IJlllEEESD_SW_EEES26_NS20_6thread17LinearCombinationISM_Li1EffLNS27_9ScaleType4KindE0ELNS_15FloatRoundStyleE2ESM_EENS_4gemm15EpilogueDefaultEEEEEvvEEEEvNT_6ParamsE)
        /*0008*/ 	.word	0x0000005a


	//----- nvinfo : EIATTR_FRAME_SIZE
	.align		4
.L_12:
        /*000c*/ 	.byte	0x04, 0x11
        /*000e*/ 	.short	(.L_14 - .L_13)
	.align		4
.L_13:
        /*0010*/ 	.word	index@(_ZN7cutlass13device_kernelINS_4conv6kernel13ConvUniversalINS1_16ConvProblemShapeILNS1_8OperatorE0ELi2EEENS1_10collective14CollectiveConvINS1_46MainloopSm90TmaGmmaWarpSpecializedImplicitGemmILS5_0ELi37ELi2EN4cute5tupleIJNSA_1CILi1EEESD_SD_EEENS1_36KernelImplicitTmaWarpSpecializedSm90ELi1EEENSB_IJNSC_ILi64EEENSC_ILi128EEENSB_IJNSC_ILi32EEEEEEEEENS_12float_e4m3_tESM_NSA_8TiledMMAINSA_8MMA_AtomIJNSA_4SM904GMMA31MMA_64x128x32_F32E4M3E4M3_SS_TNILNSQ_7ScaleInE1ELSS_1EEEEEENSA_6LayoutISE_NSB_IJNSC_ILi0EEESW_SW_EEEEENSB_IJNSA_10UnderscoreESZ_SZ_EEEEENS7_6detail26Sm90ImplicitGemmTileTraitsINSA_20SM90_TMA_LOAD_IM2COLENSA_14ComposedLayoutINSA_7SwizzleILi1ELi4ELi3EEENSA_18smem_ptr_flag_bitsILi8EEENSV_INSB_IJNSB_IJNSC_ILi8EEES1A_EEENSB_IJSJ_SD_EEENSB_IJSD_NSC_ILi37EEEEEEEEENSB_IJNSB_IJSJ_NSC_ILi256EEEEEENSB_IJSD_SW_EEENSB_IJSW_NSC_ILi2048EEEEEEEEEEEEEvEENS13_INSA_13SM90_TMA_LOADENS15_IS17_S19_NSV_INSB_IJNSB_IJS1A_NSC_ILi16EEEEEES1C_S1E_EEENSB_IJS1H_S1I_NSB_IJSW_NSC_ILi4096EEEEEEEEEEEEEvEEEENS_8epilogue10collective6detail29Sm90TmaWarpSpecializedAdapterINS21_15DefaultEpilogueISM_NSB_IJNSB_IJlllEEESD_SW_EEES26_NS20_6thread17LinearCombinationISM_Li1EffLNS27_9ScaleType4KindE0ELNS_15FloatRoundStyleE2ESM_EENS_4gemm15EpilogueDefaultEEEEEvvEEEEvNT_6ParamsE)
        /*0014*/ 	.word	0x00000000


	//----- nvinfo : EIATTR_MIN_STACK_SIZE
	.align		4
.L_14:
        /*0018*/ 	.byte	0x04, 0x12
        /*001a*/ 	.short	(.L_16 - .L_15)
	.align		4
.L_15:
        /*001c*/ 	.word	index@(_ZN7cutlass13device_kernelINS_4conv6kernel13ConvUniversalINS1_16ConvProblemShapeILNS1_8OperatorE0ELi2EEENS1_10collective14CollectiveConvINS1_46MainloopSm90TmaGmmaWarpSpecializedImplicitGemmILS5_0ELi37ELi2EN4cute5tupleIJNSA_1CILi1EEESD_SD_EEENS1_36KernelImplicitTmaWarpSpecializedSm90ELi1EEENSB_IJNSC_ILi64EEENSC_ILi128EEENSB_IJNSC_ILi32EEEEEEEEENS_12float_e4m3_tESM_NSA_8TiledMMAINSA_8MMA_AtomIJNSA_4SM904GMMA31MMA_64x128x32_F32E4M3E4M3_SS_TNILNSQ_7ScaleInE1ELSS_1EEEEEENSA_6LayoutISE_NSB_IJNSC_ILi0EEESW_SW_EEEEENSB_IJNSA_10UnderscoreESZ_SZ_EEEEENS7_6detail26Sm90ImplicitGemmTileTraitsINSA_20SM90_TMA_LOAD_IM2COLENSA_14ComposedLayoutINSA_7SwizzleILi1ELi4ELi3EEENSA_18smem_ptr_flag_bitsILi8EEENSV_INSB_IJNSB_IJNSC_ILi8EEES1A_EEENSB_IJSJ_SD_EEENSB_IJSD_NSC_ILi37EEEEEEEEENSB_IJNSB_IJSJ_NSC_ILi256EEEEEENSB_IJSD_SW_EEENSB_IJSW_NSC_ILi2048EEEEEEEEEEEEEvEENS13_INSA_13SM90_TMA_LOADENS15_IS17_S19_NSV_INSB_IJNSB_IJS1A_NSC_ILi16EEEEEES1C_S1E_EEENSB_IJS1H_S1I_NSB_IJSW_NSC_ILi4096EEEEEEEEEEEEEvEEEENS_8epilogue10collective6detail29Sm90TmaWarpSpecializedAdapterINS21_15DefaultEpilogueISM_NSB_IJNSB_IJlllEEESD_SW_EEES26_NS20_6thread17LinearCombinationISM_Li1EffLNS27_9ScaleType4KindE0ELNS_15FloatRoundStyleE2ESM_EENS_4gemm15EpilogueDefaultEEEEEvvEEEEvNT_6ParamsE)
        /*0020*/ 	.word	0x00000000
.L_16:


//--------------------- .nv.compat                --------------------------
	.section	.nv.compat,"",@"SHT_CUDA_COMPAT_INFO"
	.align	4
        /*0000*/ 	.byte	0x02, 0x09, 0x01, 0x00, 0x02, 0x02, 0x04, 0x00, 0x02, 0x05, 0x05, 0x00, 0x03, 0x07, 0x01, 0x01
        /*0010*/ 	.byte	0x02, 0x03, 0x01, 0x00, 0x02, 0x06, 0x01, 0x00, 0x04, 0x0b, 0x08, 0x00, 0x00, 0x00, 0x00, 0x00
        /*0020*/ 	.byte	0x00, 0x00, 0x00, 0x00


//--------------------- .nv.info._ZN7cutlass13device_kernelINS_4conv6kernel13ConvUniversalINS1_16ConvProblemShapeILNS1_8OperatorE0ELi2EEENS1_10collective14CollectiveConvINS1_46MainloopSm90TmaGmmaWarpSpecializedImplicitGemmILS5_0ELi37ELi2EN4cute5tupleIJNSA_1CILi1EEESD_SD_EEENS1_36KernelImplicitTmaWarpSpecializedSm90ELi1EEENSB_IJNSC_ILi64EEENSC_ILi128EEENSB_IJNSC_ILi32EEEEEEEEENS_12float_e4m3_tESM_NSA_8TiledMMAINSA_8MMA_AtomIJNSA_4SM904GMMA31MMA_64x128x32_F32E4M3E4M3_SS_TNILNSQ_7ScaleInE1ELSS_1EEEEEENSA_6LayoutISE_NSB_IJNSC_ILi0EEESW_SW_EEEEENSB_IJNSA_10UnderscoreESZ_SZ_EEEEENS7_6detail26Sm90ImplicitGemmTileTraitsINSA_20SM90_TMA_LOAD_IM2COLENSA_14ComposedLayoutINSA_7SwizzleILi1ELi4ELi3EEENSA_18smem_ptr_flag_bitsILi8EEENSV_INSB_IJNSB_IJNSC_ILi8EEES1A_EEENSB_IJSJ_SD_EEENSB_IJSD_NSC_ILi37EEEEEEEEENSB_IJNSB_IJSJ_NSC_ILi256EEEEEENSB_IJSD_SW_EEENSB_IJSW_NSC_ILi2048EEEEEEEEEEEEEvEENS13_INSA_13SM90_TMA_LOADENS15_IS17_S19_NSV_INSB_IJNSB_IJS1A_NSC_ILi16EEEEEES1C_S1E_EEENSB_IJS1H_S1I_NSB_IJSW_NSC_ILi4096EEEEEEEEEEEEEvEEEENS_8epilogue10collective6detail29Sm90TmaWarpSpecializedAdapterINS21_15DefaultEpilogueISM_NSB_IJNSB_IJlllEEESD_SW_EEES26_NS20_6thread17LinearCombinationISM_Li1EffLNS27_9ScaleType4KindE0ELNS_15FloatRoundStyleE2ESM_EENS_4gemm15EpilogueDefaultEEEEEvvEEEEvNT_6ParamsE --------------------------
	.section	.nv.info._ZN7cutlass13device_kernelINS_4conv6kernel13ConvUniversalINS1_16ConvProblemShapeILNS1_8OperatorE0ELi2EEENS1_10collective14CollectiveConvINS1_46MainloopSm90TmaGmmaWarpSpecializedImplicitGemmILS5_0ELi37ELi2EN4cute5tupleIJNSA_1CILi1EEESD_SD_EEENS1_36KernelImplicitTmaWarpSpecializedSm90ELi1EEENSB_IJNSC_ILi64EEENSC_ILi128EEENSB_IJNSC_ILi32EEEEEEEEENS_12float_e4m3_tESM_NSA_8TiledMMAINSA_8MMA_AtomIJNSA_4SM904GMMA31MMA_64x128x32_F32E4M3E4M3_SS_TNILNSQ_7ScaleInE1ELSS_1EEEEEENSA_6LayoutISE_NSB_IJNSC_ILi0EEESW_SW_EEEEENSB_IJNSA_10UnderscoreESZ_SZ_EEEEENS7_6detail26Sm90ImplicitGemmTileTraitsINSA_20SM90_TMA_LOAD_IM2COLENSA_14ComposedLayoutINSA_7SwizzleILi1ELi4ELi3EEENSA_18smem_ptr_flag_bitsILi8EEENSV_INSB_IJNSB_IJNSC_ILi8EEES1A_EEENSB_IJSJ_SD_EEENSB_IJSD_NSC_ILi37EEEEEEEEENSB_IJNSB_IJSJ_NSC_ILi256EEEEEENSB_IJSD_SW_EEENSB_IJSW_NSC_ILi2048EEEEEEEEEEEEEvEENS13_INSA_13SM90_TMA_LOADENS15_IS17_S19_NSV_INSB_IJNSB_IJS1A_NSC_ILi16EEEEEES1C_S1E_EEENSB_IJS1H_S1I_NSB_IJSW_NSC_ILi4096EEEEEEEEEEEEEvEEEENS_8epilogue10collective6detail29Sm90TmaWarpSpecializedAdapterINS21_15DefaultEpilogueISM_NSB_IJNSB_IJlllEEESD_SW_EEES26_NS20_6thread17LinearCombinationISM_Li1EffLNS27_9ScaleType4KindE0ELNS_15FloatRoundStyleE2ESM_EENS_4gemm15EpilogueDefaultEEEEEvvEEEEvNT_6ParamsE,"",@"SHT_CUDA_INFO"
	.sectionflags	@""
	.align	4


	//----- nvinfo : EIATTR_CUDA_API_VERSION
	.align		4
        /*0000*/ 	.byte	0x04, 0x37
        /*0002*/ 	.short	(.L_18 - .L_17)
.L_17:
        /*0004*/ 	.word	0x00000082


	//----- nvinfo : EIATTR_KPARAM_INFO
	.align		4
.L_18:
        /*0008*/ 	.byte	0x04, 0x17
        /*000a*/ 	.short	(.L_20 - .L_19)
.L_19:
        /*000c*/ 	.word	0x00000000
        /*0010*/ 	.short	0x0000
        /*0012*/ 	.short	0x0070
        /*0014*/ 	.byte	0x00, 0xf0, 0x01, 0x0e


	//----- nvinfo : EIATTR_SPARSE_MMA_MASK
	.align		4
.L_20:
        /*0018*/ 	.byte	0x03, 0x50
        /*001a*/ 	.short	0x0000


	//----- nvinfo : EIATTR_MAXREG_COUNT
	.align		4
        /*001c*/ 	.byte	0x03, 0x1b
        /*001e*/ 	.short	0x00ff


	//----- nvinfo : EIATTR_NUM_BARRIERS
	.align		4
        /*0020*/ 	.byte	0x02, 0x4c
        /*0022*/ 	.byte	0x01
	.zero		1


	//----- nvinfo : EIATTR_MERCURY_ISA_VERSION
	.align		4
        /*0024*/ 	.byte	0x03, 0x5f
        /*0026*/ 	.short	0x0101


	//----- nvinfo : EIATTR_COOP_GROUP_MASK_REGIDS
	.align		4
        /*0028*/ 	.byte	0x04, 0x29
        /*002a*/ 	.short	(.L_22 - .L_21)


	//   ....[0]....
.L_21:
        /*002c*/ 	.word	0xffffffff


	//   ....[1]....
        /*0030*/ 	.word	0xffffffff


	//   ....[2]....
        /*0034*/ 	.word	0xffffffff


	//----- nvinfo : EIATTR_COOP_GROUP_INSTR_OFFSETS
	.align		4
.L_22:
        /*0038*/ 	.byte	0x04, 0x28
        /*003a*/ 	.short	(.L_24 - .L_23)


	//   ....[0]....
.L_23:
        /*003c*/ 	.word	0x00000060


	//   ....[1]....
        /*0040*/ 	.word	0x00000070


	//   ....[2]....
        /*0044*/ 	.word	0x00000130


	//----- nvinfo : EIATTR_MBARRIER_INSTR_OFFSETS
	.align		4
.L_24:
        /*0048*/ 	.byte	0x04, 0x39
        /*004a*/ 	.short	(.L_26 - .L_25)


	//   ....[0]....
.L_25:
        /*004c*/ 	.word	0x00000270
        /*0050*/ 	.word	0x000000ff
        /*0054*/ 	.word	0x00037800
        /*0058*/ 	.short	0x0100
        /*005a*/ 	.byte	0x08
	.zero		1


	//   ....[1]....
        /*005c*/ 	.word	0x00000280
        /*0060*/ 	.word	0x000000ff
        /*0064*/ 	.word	0x00037928
        /*0068*/ 	.short	0x0100
        /*006a*/ 	.byte	0x08
	.zero		1


	//   ....[2]....
        /*006c*/ 	.word	0x00000290
        /*0070*/ 	.word	0x000000ff
        /*0074*/ 	.word	0x00037808
        /*0078*/ 	.short	0x0100
        /*007a*/ 	.byte	0x08
	.zero		1


	//   ....[3]....
        /*007c*/ 	.word	0x000002a0
        /*0080*/ 	.word	0x000000ff
        /*0084*/ 	.word	0x00037930
        /*0088*/ 	.short	0x0100
        /*008a*/ 	.byte	0x08
	.zero		1


	//   ....[4]....
        /*008c*/ 	.word	0x000002b0
        /*0090*/ 	.word	0x000000ff
        /*0094*/ 	.word	0x00037810
        /*0098*/ 	.short	0x0100
        /*009a*/ 	.byte	0x08
	.zero		1


	//   ....[5]....
        /*009c*/ 	.word	0x000002c0
        /*00a0*/ 	.word	0x000000ff
        /*00a4*/ 	.word	0x00037938
        /*00a8*/ 	.short	0x0100
        /*00aa*/ 	.byte	0x08
	.zero		1


	//   ....[6]....
        /*00ac*/ 	.word	0x000002d0
        /*00b0*/ 	.word	0x000000ff
        /*00b4*/ 	.word	0x00037818
        /*00b8*/ 	.short	0x0100
        /*00ba*/ 	.byte	0x08
	.zero		1


	//   ....[7]....
        /*00bc*/ 	.word	0x000002e0
        /*00c0*/ 	.word	0x000000ff
        /*00c4*/ 	.word	0x00037940
        /*00c8*/ 	.short	0x0100
        /*00ca*/ 	.byte	0x08
	.zero		1


	//   ....[8]....
        /*00cc*/ 	.word	0x000002f0
        /*00d0*/ 	.word	0x000000ff
        /*00d4*/ 	.word	0x00037820
        /*00d8*/ 	.short	0x0100
        /*00da*/ 	.byte	0x08
	.zero		1


	//   ....[9]....
        /*00dc*/ 	.word	0x00000300
        /*00e0*/ 	.word	0x000000ff
        /*00e4*/ 	.word	0x00037948
        /*00e8*/ 	.short	0x0100
        /*00ea*/ 	.byte	0x08
	.zero		1


	//   ....[10]....
        /*00ec*/ 	.word	0x00000310
        /*00f0*/ 	.word	0x000000ff
        /*00f4*/ 	.word	0x00037828
        /*00f8*/ 	.short	0x0100
        /*00fa*/ 	.byte	0x08
	.zero		1


	//   ....[11]....
        /*00fc*/ 	.word	0x00000320
        /*0100*/ 	.word	0x000000ff
        /*0104*/ 	.word	0x00037950
        /*0108*/ 	.short	0x0100
        /*010a*/ 	.byte	0x08
	.zero		1


	//   ....[12]....
        /*010c*/ 	.word	0x00000330
        /*0110*/ 	.word	0x000000ff
        /*0114*/ 	.word	0x00037830
        /*0118*/ 	.short	0x0100
        /*011a*/ 	.byte	0x08
	.zero		1


	//   ....[13]....
        /*011c*/ 	.word	0x00000340
        /*0120*/ 	.word	0x000000ff
        /*0124*/ 	.word	0x00037958
        /*0128*/ 	.short	0x0100
        /*012a*/ 	.byte	0x08
	.zero		1


	//   ....[14]....
        /*012c*/ 	.word	0x00000350
        /*0130*/ 	.word	0x000000ff
        /*0134*/ 	.word	0x00037838
        /*0138*/ 	.short	0x0100
        /*013a*/ 	.byte	0x08
	.zero		1


	//   ....[15]....
        /*013c*/ 	.word	0x00000360
        /*0140*/ 	.word	0x000000ff
        /*0144*/ 	.word	0x00037960
        /*0148*/ 	.short	0x0100
        /*014a*/ 	.byte	0x08
	.zero		1


	//   ....[16]....
        /*014c*/ 	.word	0x00000370
        /*0150*/ 	.word	0x000000ff
        /*0154*/ 	.word	0x00037840
        /*0158*/ 	.short	0x0100
        /*015a*/ 	.byte	0x08
	.zero		1


	//   ....[17]....
        /*015c*/ 	.word	0x00000380
        /*0160*/ 	.word	0x000000ff
        /*0164*/ 	.word	0x00037968
        /*0168*/ 	.short	0x0100
        /*016a*/ 	.byte	0x08
	.zero		1


	//   ....[18]....
        /*016c*/ 	.word	0x00000390
        /*0170*/ 	.word	0x000000ff
        /*0174*/ 	.word	0x00037848
        /*0178*/ 	.short	0x0100
        /*017a*/ 	.byte	0x08
	.zero		1


	//   ....[19]....
        /*017c*/ 	.word	0x000003a0
        /*0180*/ 	.word	0x000000ff
        /*0184*/ 	.word	0x00037970
        /*0188*/ 	.short	0x0100
        /*018a*/ 	.byte	0x08
	.zero		1


	//   ....[20]....
        /*018c*/ 	.word	0x000003b0
        /*0190*/ 	.word	0x000000ff
        /*0194*/ 	.word	0x00037850
        /*0198*/ 	.short	0x0100
        /*019a*/ 	.byte	0x08
	.zero		1


	//   ....[21]....
        /*019c*/ 	.word	0x000003c0
        /*01a0*/ 	.word	0x000000ff
        /*01a4*/ 	.word	0x00037978
        /*01a8*/ 	.short	0x0100
        /*01aa*/ 	.byte	0x08
	.zero		1


	//   ....[22]....
        /*01ac*/ 	.word	0x000003d0
        /*01b0*/ 	.word	0x000000ff
        /*01b4*/ 	.word	0x00037858
        /*01b8*/ 	.short	0x0100
        /*01ba*/ 	.byte	0x08
	.zero		1


	//   ....[23]....
        /*01bc*/ 	.word	0x000003e0
        /*01c0*/ 	.word	0x000000ff
        /*01c4*/ 	.word	0x00037980
        /*01c8*/ 	.short	0x0100
        /*01ca*/ 	.byte	0x08
	.zero		1


	//   ....[24]....
        /*01cc*/ 	.word	0x000003f0
        /*01d0*/ 	.word	0x000000ff
        /*01d4*/ 	.word	0x00037860
        /*01d8*/ 	.short	0x0100
        /*01da*/ 	.byte	0x08
	.zero		1


	//   ....[25]....
        /*01dc*/ 	.word	0x00000400
        /*01e0*/ 	.word	0x000000ff
        /*01e4*/ 	.word	0x00037988
        /*01e8*/ 	.short	0x0100
        /*01ea*/ 	.byte	0x08
	.zero		1


	//   ....[26]....
        /*01ec*/ 	.word	0x00000410
        /*01f0*/ 	.word	0x000000ff
        /*01f4*/ 	.word	0x00037868
        /*01f8*/ 	.short	0x0100
        /*01fa*/ 	.byte	0x08
	.zero		1


	//   ....[27]....
        /*01fc*/ 	.word	0x00000420
        /*0200*/ 	.word	0x000000ff
        /*0204*/ 	.word	0x00037990
        /*0208*/ 	.short	0x0100
        /*020a*/ 	.byte	0x08
	.zero		1


	//   ....[28]....
        /*020c*/ 	.word	0x00000430
        /*0210*/ 	.word	0x000000ff
        /*0214*/ 	.word	0x00037870
        /*0218*/ 	.short	0x0100
        /*021a*/ 	.byte	0x08
	.zero		1


	//   ....[29]....
        /*021c*/ 	.word	0x00000440
        /*0220*/ 	.word	0x000000ff
        /*0224*/ 	.word	0x00037998
        /*0228*/ 	.short	0x0100
        /*022a*/ 	.byte	0x08
	.zero		1


	//   ....[30]....
        /*022c*/ 	.word	0x00000450
        /*0230*/ 	.word	0x000000ff
        /*0234*/ 	.word	0x00037878
        /*0238*/ 	.short	0x0100
        /*023a*/ 	.byte	0x08
	.zero		1


	//   ....[31]....
        /*023c*/ 	.word	0x00000460
        /*0240*/ 	.word	0x000000ff
        /*0244*/ 	.word	0x000379a0
        /*0248*/ 	.short	0x0100
        /*024a*/ 	.byte	0x08
	.zero		1


	//   ....[32]....
        /*024c*/ 	.word	0x00000470
        /*0250*/ 	.word	0x000000ff
        /*0254*/ 	.word	0x00037880
        /*0258*/ 	.short	0x0100
        /*025a*/ 	.byte	0x08
	.zero		1


	//   ....[33]....
        /*025c*/ 	.word	0x00000480
        /*0260*/ 	.word	0x000000ff
        /*0264*/ 	.word	0x000379a8
        /*0268*/ 	.short	0x0100
        /*026a*/ 	.byte	0x08
	.zero		1


	//   ....[34]....
        /*026c*/ 	.word	0x00000490
        /*0270*/ 	.word	0x000000ff
        /*0274*/ 	.word	0x00037888
        /*0278*/ 	.short	0x0100
        /*027a*/ 	.byte	0x08
	.zero		1


	//   ....[35]....
        /*027c*/ 	.word	0x000004a0
        /*0280*/ 	.word	0x000000ff
        /*0284*/ 	.word	0x000379b0
        /*0288*/ 	.short	0x0100
        /*028a*/ 	.byte	0x08
	.zero		1


	//   ....[36]....
        /*028c*/ 	.word	0x000004b0
        /*0290*/ 	.word	0x000000ff
        /*0294*/ 	.word	0x00037890
        /*0298*/ 	.short	0x0100
        /*029a*/ 	.byte	0x08
	.zero		1


	//   ....[37]....
        /*029c*/ 	.word	0x000004c0
        /*02a0*/ 	.word	0x000000ff
        /*02a4*/ 	.word	0x000379b8
        /*02a8*/ 	.short	0x0100
        /*02aa*/ 	.byte	0x08
	.zero		1


	//   ....[38]....
        /*02ac*/ 	.word	0x000004d0
        /*02b0*/ 	.word	0x000000ff
        /*02b4*/ 	.word	0x00037898
        /*02b8*/ 	.short	0x0100
        /*02ba*/ 	.byte	0x08
	.zero		1


	//   ....[39]....
        /*02bc*/ 	.word	0x000004e0
        /*02c0*/ 	.word	0x000000ff
        /*02c4*/ 	.word	0x000379c0
        /*02c8*/ 	.short	0x0100
        /*02ca*/ 	.byte	0x08
	.zero		1


	//   ....[40]....
        /*02cc*/ 	.word	0x000004f0
        /*02d0*/ 	.word	0x000000ff
        /*02d4*/ 	.word	0x000378a0
        /*02d8*/ 	.short	0x0100
        /*02da*/ 	.byte	0x08
	.zero		1


	//   ....[41]....
        /*02dc*/ 	.word	0x00000500
        /*02e0*/ 	.word	0x000000ff
        /*02e4*/ 	.word	0x000379c8
        /*02e8*/ 	.short	0x0100
        /*02ea*/ 	.byte	0x08
	.zero		1


	//   ....[42]....
        /*02ec*/ 	.word	0x00000510
        /*02f0*/ 	.word	0x000000ff
        /*02f4*/ 	.word	0x000378a8
        /*02f8*/ 	.short	0x0100
        /*02fa*/ 	.byte	0x08
	.zero		1


	//   ....[43]....
        /*02fc*/ 	.word	0x00000520
        /*0300*/ 	.word	0x000000ff
        /*0304*/ 	.word	0x000379d0
        /*0308*/ 	.short	0x0100
        /*030a*/ 	.byte	0x08
	.zero		1


	//   ....[44]....
        /*030c*/ 	.word	0x00000530
        /*0310*/ 	.word	0x000000ff
        /*0314*/ 	.word	0x000378b0
        /*0318*/ 	.short	0x0100
        /*031a*/ 	.byte	0x08
	.zero		1


	//   ....[45]....
        /*031c*/ 	.word	0x00000540
        /*0320*/ 	.word	0x000000ff
        /*0324*/ 	.word	0x000379d8
        /*0328*/ 	.short	0x0100
        /*032a*/ 	.byte	0x08
	.zero		1


	//   ....[46]....
        /*032c*/ 	.word	0x00000550
        /*0330*/ 	.word	0x000000ff
        /*0334*/ 	.word	0x000378b8
        /*0338*/ 	.short	0x0100
        /*033a*/ 	.byte	0x08
	.zero		1


	//   ....[47]....
        /*033c*/ 	.word	0x00000560
        /*0340*/ 	.word	0x000000ff
        /*0344*/ 	.word	0x000379e0
        /*0348*/ 	.short	0x0100
        /*034a*/ 	.byte	0x08
	.zero		1


	//   ....[48]....
        /*034c*/ 	.word	0x00000570
        /*0350*/ 	.word	0x000000ff
        /*0354*/ 	.word	0x000378c0
        /*0358*/ 	.short	0x0100
        /*035a*/ 	.byte	0x08
	.zero		1


	//   ....[49]....
        /*035c*/ 	.word	0x00000580
        /*0360*/ 	.word	0x000000ff
        /*0364*/ 	.word	0x000379e8
        /*0368*/ 	.short	0x0100
        /*036a*/ 	.byte	0x08
	.zero		1


	//   ....[50]....
        /*036c*/ 	.word	0x00000590
        /*0370*/ 	.word	0x000000ff
        /*0374*/ 	.word	0x000378c8
        /*0378*/ 	.short	0x0100
        /*037a*/ 	.byte	0x08
	.zero		1


	//   ....[51]....
        /*037c*/ 	.word	0x000005a0
        /*0380*/ 	.word	0x000000ff
        /*0384*/ 	.word	0x000379f0
        /*0388*/ 	.short	0x0100
        /*038a*/ 	.byte	0x08
	.zero		1


	//   ....[52]....
        /*038c*/ 	.word	0x000005b0
        /*0390*/ 	.word	0x000000ff
        /*0394*/ 	.word	0x000378d0
        /*0398*/ 	.short	0x0100
        /*039a*/ 	.byte	0x08
	.zero		1


	//   ....[53]....
        /*039c*/ 	.word	0x000005c0
        /*03a0*/ 	.word	0x000000ff
        /*03a4*/ 	.word	0x000379f8
        /*03a8*/ 	.short	0x0100
        /*03aa*/ 	.byte	0x08
	.zero		1


	//   ....[54]....
        /*03ac*/ 	.word	0x000005d0
        /*03b0*/ 	.word	0x000000ff
        /*03b4*/ 	.word	0x000378d8
        /*03b8*/ 	.short	0x0100
        /*03ba*/ 	.byte	0x08
	.zero		1


	//   ....[55]....
        /*03bc*/ 	.word	0x000005e0
        /*03c0*/ 	.word	0x000000ff
        /*03c4*/ 	.word	0x00037a00
        /*03c8*/ 	.short	0x0100
        /*03ca*/ 	.byte	0x08
	.zero		1


	//   ....[56]....
        /*03cc*/ 	.word	0x000005f0
        /*03d0*/ 	.word	0x000000ff
        /*03d4*/ 	.word	0x000378e0
        /*03d8*/ 	.short	0x0100
        /*03da*/ 	.byte	0x08
	.zero		1


	//   ....[57]....
        /*03dc*/ 	.word	0x00000600
        /*03e0*/ 	.word	0x000000ff
        /*03e4*/ 	.word	0x00037a08
        /*03e8*/ 	.short	0x0100
        /*03ea*/ 	.byte	0x08
	.zero		1


	//   ....[58]....
        /*03ec*/ 	.word	0x00000610
        /*03f0*/ 	.word	0x000000ff
        /*03f4*/ 	.word	0x000378e8
        /*03f8*/ 	.short	0x0100
        /*03fa*/ 	.byte	0x08
	.zero		1


	//   ....[59]....
        /*03fc*/ 	.word	0x00000620
        /*0400*/ 	.word	0x000000ff
        /*0404*/ 	.word	0x00037a10
        /*0408*/ 	.short	0x0100
        /*040a*/ 	.byte	0x08
	.zero		1


	//   ....[60]....
        /*040c*/ 	.word	0x00000630
        /*0410*/ 	.word	0x000000ff
        /*0414*/ 	.word	0x000378f0
        /*0418*/ 	.short	0x0100
        /*041a*/ 	.byte	0x08
	.zero		1


	//   ....[61]....
        /*041c*/ 	.word	0x00000640
        /*0420*/ 	.word	0x000000ff
        /*0424*/ 	.word	0x00037a18
        /*0428*/ 	.short	0x0100
        /*042a*/ 	.byte	0x08
	.zero		1


	//   ....[62]....
        /*042c*/ 	.word	0x00000650
        /*0430*/ 	.word	0x000000ff
        /*0434*/ 	.word	0x000378f8
        /*0438*/ 	.short	0x0100
        /*043a*/ 	.byte	0x08
	.zero		1


	//   ....[63]....
        /*043c*/ 	.word	0x00000660
        /*0440*/ 	.word	0x000000ff
        /*0444*/ 	.word	0x00037a20
        /*0448*/ 	.short	0x0100
        /*044a*/ 	.byte	0x08
	.zero		1


	//   ....[64]....
        /*044c*/ 	.word	0x00000670
        /*0450*/ 	.word	0x000000ff
        /*0454*/ 	.word	0x00037900
        /*0458*/ 	.short	0x0100
        /*045a*/ 	.byte	0x08
	.zero		1


	//   ....[65]....
        /*045c*/ 	.word	0x00000680
        /*0460*/ 	.word	0x000000ff
        /*0464*/ 	.word	0x00037a28
        /*0468*/ 	.short	0x0100
        /*046a*/ 	.byte	0x08
	.zero		1


	//   ....[66]....
        /*046c*/ 	.word	0x00000690
        /*0470*/ 	.word	0x000000ff
        /*0474*/ 	.word	0x00037908
        /*0478*/ 	.short	0x0100
        /*047a*/ 	.byte	0x08
	.zero		1


	//   ....[67]....
        /*047c*/ 	.word	0x000006a0
        /*0480*/ 	.word	0x000000ff
        /*0484*/ 	.word	0x00037a30
        /*0488*/ 	.short	0x0100
        /*048a*/ 	.byte	0x08
	.zero		1


	//   ....[68]....
        /*048c*/ 	.word	0x000006b0
        /*0490*/ 	.word	0x000000ff
        /*0494*/ 	.word	0x00037910
        /*0498*/ 	.short	0x0100
        /*049a*/ 	.byte	0x08
	.zero		1


	//   ....[69]....
        /*049c*/ 	.word	0x000006c0
        /*04a0*/ 	.word	0x000000ff
        /*04a4*/ 	.word	0x00037a38
        /*04a8*/ 	.short	0x0100
        /*04aa*/ 	.byte	0x08
	.zero		1


	//   ....[70]....
        /*04ac*/ 	.word	0x000006d0
        /*04b0*/ 	.word	0x000000ff
        /*04b4*/ 	.word	0x00037918
        /*04b8*/ 	.short	0x0100
        /*04ba*/ 	.byte	0x08
	.zero		1


	//   ....[71]....
        /*04bc*/ 	.word	0x000006e0
        /*04c0*/ 	.word	0x000000ff
        /*04c4*/ 	.word	0x00037a40
        /*04c8*/ 	.short	0x0100
        /*04ca*/ 	.byte	0x08
	.zero		1


	//   ....[72]....
        /*04cc*/ 	.word	0x000006f0
        /*04d0*/ 	.word	0x000000ff
        /*04d4*/ 	.word	0x00037920
        /*04d8*/ 	.short	0x0100
        /*04da*/ 	.byte	0x08
	.zero		1


	//   ....[73]....
        /*04dc*/ 	.word	0x00000700
        /*04e0*/ 	.word	0x000000ff
        /*04e4*/ 	.word	0x00037a48
        /*04e8*/ 	.short	0x0100
        /*04ea*/ 	.byte	0x08
	.zero		1


	//   ....[74]....
        /*04ec*/ 	.word	0x00000db0
        /*04f0*/ 	.word	0x00000005
        /*04f4*/ 	.word	0x00037800
        /*04f8*/ 	.short	0x010a
        /*04fa*/ 	.byte	0x3f
	.zero		1


	//   ....[75]....
        /*04fc*/ 	.word	0x00001040
        /*0500*/ 	.word	0x00000006
        /*0504*/ 	.word	0x00037800
        /*0508*/ 	.short	0x010a
        /*050a*/ 	.byte	0x3f
	.zero		1


	//   ....[76]....
        /*050c*/ 	.word	0x00001150
        /*0510*/ 	.word	0x000000ff
        /*0514*/ 	.word	0x00000000
        /*0518*/ 	.short	0x0101
        /*051a*/ 	.byte	0x06
	.zero		1


	//   ....[77]....
        /*051c*/ 	.word	0x00001370
        /*0520*/ 	.word	0x00000004
        /*0524*/ 	.word	0x00000000
        /*0528*/ 	.short	0x0101
        /*052a*/ 	.byte	0x3f
	.zero		1


	//   ....[78]....
        /*052c*/ 	.word	0x00005da0
        /*0530*/ 	.word	0x0000000c
        /*0534*/ 	.word	0x00037928
        /*0538*/ 	.short	0x010a
        /*053a*/ 	.byte	0x3f
	.zero		1


	//   ....[79]....
        /*053c*/ 	.word	0x000064a0
        /*0540*/ 	.word	0x00000002
        /*0544*/ 	.word	0x00000000
        /*0548*/ 	.short	0x010a
        /*054a*/ 	.byte	0x3f
	.zero		1


	//   ....[80]....
        /*054c*/ 	.word	0x00006550
        /*0550*/ 	.word	0x00000002
        /*0554*/ 	.word	0x00000000
        /*0558*/ 	.short	0x010a
        /*055a*/ 	.byte	0x3f
	.zero		1


	//   ....[81]....
        /*055c*/ 	.word	0x00006600
        /*0560*/ 	.word	0x00000002
        /*0564*/ 	.word	0x00000000
        /*0568*/ 	.short	0x010a
        /*056a*/ 	.byte	0x3f
	.zero		1


	//   ....[82]....
        /*056c*/ 	.word	0x000066b0
        /*0570*/ 	.word	0x00000002
        /*0574*/ 	.word	0x00000000
        /*0578*/ 	.short	0x010a
        /*057a*/ 	.byte	0x3f
	.zero		1


	//   ....[83]....
        /*057c*/ 	.word	0x00006760
        /*0580*/ 	.word	0x00000002
        /*0584*/ 	.word	0x00000000
        /*0588*/ 	.short	0x010a
        /*058a*/ 	.byte	0x3f
	.zero		1


	//   ....[84]....
        /*058c*/ 	.word	0x00006810
        /*0590*/ 	.word	0x00000002
        /*0594*/ 	.word	0x00000000
        /*0598*/ 	.short	0x010a
        /*059a*/ 	.byte	0x3f
	.zero		1


	//   ....[85]....
        /*059c*/ 	.word	0x000068c0
        /*05a0*/ 	.word	0x00000002
        /*05a4*/ 	.word	0x00000000
        /*05a8*/ 	.short	0x010a
        /*05aa*/ 	.byte	0x3f
	.zero		1


	//   ....[86]....
        /*05ac*/ 	.word	0x00006970
        /*05b0*/ 	.word	0x00000002
        /*05b4*/ 	.word	0x00000000
        /*05b8*/ 	.short	0x010a
        /*05ba*/ 	.byte	0x3f
	.zero		1


	//   ....[87]....
        /*05bc*/ 	.word	0x00006a20
        /*05c0*/ 	.word	0x00000002
        /*05c4*/ 	.word	0x00000000
        /*05c8*/ 	.short	0x010a
        /*05ca*/ 	.byte	0x3f
	.zero		1


	//   ....[88]....
        /*05cc*/ 	.word	0x00006ad0
        /*05d0*/ 	.word	0x00000002
        /*05d4*/ 	.word	0x00000000
        /*05d8*/ 	.short	0x010a
        /*05da*/ 	.byte	0x3f
	.zero		1


	//   ....[89]....
        /*05dc*/ 	.word	0x00006b80
        /*05e0*/ 	.word	0x00000002
        /*05e4*/ 	.word	0x00000000
        /*05e8*/ 	.short	0x010a
        /*05ea*/ 	.byte	0x3f
	.zero		1


	//   ....[90]....
        /*05ec*/ 	.word	0x00006c30
        /*05f0*/ 	.word	0x00000002
        /*05f4*/ 	.word	0x00000000
        /*05f8*/ 	.short	0x010a
        /*05fa*/ 	.byte	0x3f
	.zero		1


	//   ....[91]....
        /*05fc*/ 	.word	0x00006ce0
        /*0600*/ 	.word	0x00000002
        /*0604*/ 	.word	0x00000000
        /*0608*/ 	.short	0x010a
        /*060a*/ 	.byte	0x3f
	.zero		1


	//   ....[92]....
        /*060c*/ 	.word	0x00006d90
        /*0610*/ 	.word	0x00000002
        /*0614*/ 	.word	0x00000000
        /*0618*/ 	.short	0x010a
        /*061a*/ 	.byte	0x3f
	.zero		1


	//   ....[93]....
        /*061c*/ 	.word	0x00006e40
        /*0620*/ 	.word	0x00000002
        /*0624*/ 	.word	0x00000000
        /*0628*/ 	.short	0x010a
        /*062a*/ 	.byte	0x3f
	.zero		1


	//   ....[94]....
        /*062c*/ 	.word	0x00006ef0
        /*0630*/ 	.word	0x00000002
        /*0634*/ 	.word	0x00000000
        /*0638*/ 	.short	0x010a
        /*063a*/ 	.byte	0x3f
	.zero		1


	//   ....[95]....
        /*063c*/ 	.word	0x00006fa0
        /*0640*/ 	.word	0x00000002
        /*0644*/ 	.word	0x00000000
        /*0648*/ 	.short	0x010a
        /*064a*/ 	.byte	0x3f
	.zero		1


	//   ....[96]....
        /*064c*/ 	.word	0x00007050
        /*0650*/ 	.word	0x00000002
        /*0654*/ 	.word	0x00000000
        /*0658*/ 	.short	0x010a
        /*065a*/ 	.byte	0x3f
	.zero		1


	//   ....[97]....
        /*065c*/ 	.word	0x00007100
        /*0660*/ 	.word	0x00000002
        /*0664*/ 	.word	0x00000000
        /*0668*/ 	.short	0x010a
        /*066a*/ 	.byte	0x3f
	.zero		1


	//   ....[98]....
        /*066c*/ 	.word	0x000071b0
        /*0670*/ 	.word	0x00000002
        /*0674*/ 	.word	0x00000000
        /*0678*/ 	.short	0x010a
        /*067a*/ 	.byte	0x3f
	.zero		1


	//   ....[99]....
        /*067c*/ 	.word	0x00007260
        /*0680*/ 	.word	0x00000002
        /*0684*/ 	.word	0x00000000
        /*0688*/ 	.short	0x010a
        /*068a*/ 	.byte	0x3f
	.zero		1


	//   ....[100]....
        /*068c*/ 	.word	0x00007310
        /*0690*/ 	.word	0x00000002
        /*0694*/ 	.word	0x00000000
        /*0698*/ 	.short	0x010a
        /*069a*/ 	.byte	0x3f
	.zero		1


	//   ....[101]....
        /*069c*/ 	.word	0x000073c0
        /*06a0*/ 	.word	0x00000002
        /*06a4*/ 	.word	0x00000000
        /*06a8*/ 	.short	0x010a
        /*06aa*/ 	.byte	0x3f
	.zero		1


	//   ....[102]....
        /*06ac*/ 	.word	0x00007470
        /*06b0*/ 	.word	0x00000002
        /*06b4*/ 	.word	0x00000000
        /*06b8*/ 	.short	0x010a
        /*06ba*/ 	.byte	0x3f
	.zero		1


	//   ....[103]....
        /*06bc*/ 	.word	0x00007520
        /*06c0*/ 	.word	0x00000002
        /*06c4*/ 	.word	0x00000000
        /*06c8*/ 	.short	0x010a
        /*06ca*/ 	.byte	0x3f
	.zero		1


	//   ....[104]....
        /*06cc*/ 	.word	0x000075d0
        /*06d0*/ 	.word	0x00000002
        /*06d4*/ 	.word	0x00000000
        /*06d8*/ 	.short	0x010a
        /*06da*/ 	.byte	0x3f
	.zero		1


	//   ....[105]....
        /*06dc*/ 	.word	0x00007680
        /*06e0*/ 	.word	0x00000002
        /*06e4*/ 	.word	0x00000000
        /*06e8*/ 	.short	0x010a
        /*06ea*/ 	.byte	0x3f
	.zero		1


	//   ....[106]....
        /*06ec*/ 	.word	0x00007730
        /*06f0*/ 	.word	0x00000002
        /*06f4*/ 	.word	0x00000000
        /*06f8*/ 	.short	0x010a
        /*06fa*/ 	.byte	0x3f
	.zero		1


	//   ....[107]....
        /*06fc*/ 	.word	0x000077e0
        /*0700*/ 	.word	0x00000002
        /*0704*/ 	.word	0x00000000
        /*0708*/ 	.short	0x010a
        /*070a*/ 	.byte	0x3f
	.zero		1


	//   ....[108]....
        /*070c*/ 	.word	0x00007890
        /*0710*/ 	.word	0x00000002
        /*0714*/ 	.word	0x00000000
        /*0718*/ 	.short	0x010a
        /*071a*/ 	.byte	0x3f
	.zero		1


	//   ....[109]....
        /*071c*/ 	.word	0x00007940
        /*0720*/ 	.word	0x00000002
        /*0724*/ 	.word	0x00000000
        /*0728*/ 	.short	0x010a
        /*072a*/ 	.byte	0x3f
	.zero		1


	//   ....[110]....
        /*072c*/ 	.word	0x000079f0
        /*0730*/ 	.word	0x00000002
        /*0734*/ 	.word	0x00000000
        /*0738*/ 	.short	0x010a
        /*073a*/ 	.byte	0x3f
	.zero		1


	//   ....[111]....
        /*073c*/ 	.word	0x00007aa0
        /*0740*/ 	.word	0x00000002
        /*0744*/ 	.word	0x00000000
        /*0748*/ 	.short	0x010a
        /*074a*/ 	.byte	0x3f
	.zero		1


	//   ....[112]....
        /*074c*/ 	.word	0x00007b50
        /*0750*/ 	.word	0x00000002
        /*0754*/ 	.word	0x00000000
        /*0758*/ 	.short	0x010a
        /*075a*/ 	.byte	0x3f
	.zero		1


	//   ....[113]....
        /*075c*/ 	.word	0x00007c00
        /*0760*/ 	.word	0x00000002
        /*0764*/ 	.word	0x00000000
        /*0768*/ 	.short	0x010a
        /*076a*/ 	.byte	0x3f
	.zero		1


	//   ....[114]....
        /*076c*/ 	.word	0x00007cb0
        /*0770*/ 	.word	0x00000002
        /*0774*/ 	.word	0x00000000
        /*0778*/ 	.short	0x010a
        /*077a*/ 	.byte	0x3f
	.zero		1


	//   ....[115]....
        /*077c*/ 	.word	0x00007d60
        /*0780*/ 	.word	0x00000003
        /*0784*/ 	.word	0x00000000
        /*0788*/ 	.short	0x010a
        /*078a*/ 	.byte	0x3f
	.zero		1


	//----- nvinfo : EIATTR_NUM_MBARRIERS
	.align		4
.L_26:
        /*078c*/ 	.byte	0x03, 0x38
        /*078e*/ 	.short	0x004a


	//----- nvinfo : EIATTR_EXIT_INSTR_OFFSETS
	.align		4
        /*0790*/ 	.byte	0x04, 0x1c
        /*0792*/ 	.short	(.L_28 - .L_27)


	//   ....[0]....
.L_27:
        /*0794*/ 	.word	0x00000ae0


	//   ....[1]....
        /*0798*/ 	.word	0x000014b0


	//   ....[2]....
        /*079c*/ 	.word	0x00004b10


	//   ....[3]....
        /*07a0*/ 	.word	0x00004b30


	//   ....[4]....
        /*07a4*/ 	.word	0x00005b50


	//   ....[5]....
        /*07a8*/ 	.word	0x00005b70


	//   ....[6]....
        /*07ac*/ 	.word	0x00005b90


	//   ....[7]....
        /*07b0*/ 	.word	0x000063a0


	//   ....[8]....
        /*07b4*/ 	.word	0x00007d90


	//----- nvinfo : EIATTR_MAX_THREADS
	.align		4
.L_28:
        /*07b8*/ 	.byte	0x04, 0x05
        /*07ba*/ 	.short	(.L_30 - .L_29)
.L_29:
        /*07bc*/ 	.word	0x00000100
        /*07c0*/ 	.word	0x00000001
        /*07c4*/ 	.word	0x00000001


	//----- nvinfo : EIATTR_CRS_STACK_SIZE
	.align		4
.L_30:
        /*07c8*/ 	.byte	0x04, 0x1e
        /*07ca*/ 	.short	(.L_32 - .L_31)
.L_31:
        /*07cc*/ 	.word	0x00000000


	//----- nvinfo : EIATTR_CBANK_PARAM_SIZE
	.align		4
.L_32:
        /*07d0*/ 	.byte	0x03, 0x19
        /*07d2*/ 	.short	0x03f0


	//----- nvinfo : EIATTR_PARAM_CBANK
	.align		4
        /*07d4*/ 	.byte	0x04, 0x0a
        /*07d6*/ 	.short	(.L_34 - .L_33)
	.align		4
.L_33:
        /*07d8*/ 	.word	index@(.nv.constant0._ZN7cutlass13device_kernelINS_4conv6kernel13ConvUniversalINS1_16ConvProblemShapeILNS1_8OperatorE0ELi2EEENS1_10collective14CollectiveConvINS1_46MainloopSm90TmaGmmaWarpSpecializedImplicitGemmILS5_0ELi37ELi2EN4cute5tupleIJNSA_1CILi1EEESD_SD_EEENS1_36KernelImplicitTmaWarpSpecializedSm90ELi1EEENSB_IJNSC_ILi64EEENSC_ILi128EEENSB_IJNSC_ILi32EEEEEEEEENS_12float_e4m3_tESM_NSA_8TiledMMAINSA_8MMA_AtomIJNSA_4SM904GMMA31MMA_64x128x32_F32E4M3E4M3_SS_TNILNSQ_7ScaleInE1ELSS_1EEEEEENSA_6LayoutISE_NSB_IJNSC_ILi0EEESW_SW_EEEEENSB_IJNSA_10UnderscoreESZ_SZ_EEEEENS7_6detail26Sm90ImplicitGemmTileTraitsINSA_20SM90_TMA_LOAD_IM2COLENSA_14ComposedLayoutINSA_7SwizzleILi1ELi4ELi3EEENSA_18smem_ptr_flag_bitsILi8EEENSV_INSB_IJNSB_IJNSC_ILi8EEES1A_EEENSB_IJSJ_SD_EEENSB_IJSD_NSC_ILi37EEEEEEEEENSB_IJNSB_IJSJ_NSC_ILi256EEEEEENSB_IJSD_SW_EEENSB_IJSW_NSC_ILi2048EEEEEEEEEEEEEvEENS13_INSA_13SM90_TMA_LOADENS15_IS17_S19_NSV_INSB_IJNSB_IJS1A_NSC_ILi16EEEEEES1C_S1E_EEENSB_IJS1H_S1I_NSB_IJSW_NSC_ILi4096EEEEEEEEEEEEEvEEEENS_8epilogue10collective6detail29Sm90TmaWarpSpecializedAdapterINS21_15DefaultEpilogueISM_NSB_IJNSB_IJlllEEESD_SW_EEES26_NS20_6thread17LinearCombinationISM_Li1EffLNS27_9ScaleType4KindE0ELNS_15FloatRoundStyleE2ESM_EENS_4gemm15EpilogueDefaultEEEEEvvEEEEvNT_6ParamsE)
        /*07dc*/ 	.short	0x0210
        /*07de*/ 	.short	0x03f0


	//----- nvinfo : EIATTR_SW_WAR
	.align		4
.L_34:
        /*07e0*/ 	.byte	0x04, 0x36
        /*07e2*/ 	.short	(.L_36 - .L_35)
.L_35:
        /*07e4*/ 	.word	0x00000008
.L_36:


//--------------------- .nv.callgraph             --------------------------
	.section	.nv.callgraph,"",@"SHT_CUDA_CALLGRAPH"
	.align	4
	.sectionentsize	8
	.align		4
        /*0000*/ 	.word	0x00000000
	.align		4
        /*0004*/ 	.word	0xffffffff
	.align		4
        /*0008*/ 	.word	0x00000000
	.align		4
        /*000c*/ 	.word	0xfffffffe
	.align		4
        /*0010*/ 	.word	0x00000000
	.align		4
        /*0014*/ 	.word	0xfffffffd
	.align		4
        /*0018*/ 	.word	0x00000000
	.align		4
        /*001c*/ 	.word	0xfffffffc


//--------------------- .nv.constant4             --------------------------
	.section	.nv.constant4,"a",@progbits
	.align	8
	.align		8
.nv.constant4:
        /*0000*/ 	.dword	_ZN39_INTERNAL_36d7cb21_4_k_cu_a6e8e4f4_28204cuda3std3__45__cpo5beginE
	.align		8
        /*0008*/ 	.dword	_ZN39_INTERNAL_36d7cb21_4_k_cu_a6e8e4f4_28204cuda3std3__45__cpo3endE
	.align		8
        /*0010*/ 	.dword	_ZN39_INTERNAL_36d7cb21_4_k_cu_a6e8e4f4_28204cuda3std3__45__cpo6cbeginE
	.align		8
        /*0018*/ 	.dword	_ZN39_INTERNAL_36d7cb21_4_k_cu_a6e8e4f4_28204cuda3std3__45__cpo4cendE
	.align		8
        /*0020*/ 	.dword	_ZN39_INTERNAL_36d7cb21_4_k_cu_a6e8e4f4_28204cuda3std3__441_GLOBAL__N__36d7cb21_4_k_cu_a6e8e4f4_28206ignoreE
	.align		8
        /*0028*/ 	.dword	_ZN39_INTERNAL_36d7cb21_4_k_cu_a6e8e4f4_28204cuda3std3__419piecewise_constructE
	.align		8
        /*0030*/ 	.dword	_ZN39_INTERNAL_36d7cb21_4_k_cu_a6e8e4f4_28204cuda3std3__48in_placeE
	.align		8
        /*0038*/ 	.dword	_ZN39_INTERNAL_36d7cb21_4_k_cu_a6e8e4f4_28204cuda3std6ranges3__45__cpo4swapE
	.align		8
        /*0040*/ 	.dword	_ZN39_INTERNAL_36d7cb21_4_k_cu_a6e8e4f4_28204cuda3std6ranges3__45__cpo9iter_moveE
	.align		8
        /*0048*/ 	.dword	_ZN39_INTERNAL_36d7cb21_4_k_cu_a6e8e4f4_28204cute7productE
	.align		8
        /*0050*/ 	.dword	_ZN39_INTERNAL_36d7cb21_4_k_cu_a6e8e4f4_28204cute1_E


//--------------------- .text._ZN7cutlass13device_kernelINS_4conv6kernel13ConvUniversalINS1_16ConvProblemShapeILNS1_8OperatorE0ELi2EEENS1_10collective14CollectiveConvINS1_46MainloopSm90TmaGmmaWarpSpecializedImplicitGemmILS5_0ELi37ELi2EN4cute5tupleIJNSA_1CILi1EEESD_SD_EEENS1_36KernelImplicitTmaWarpSpecializedSm90ELi1EEENSB_IJNSC_ILi64EEENSC_ILi128EEENSB_IJNSC_ILi32EEEEEEEEENS_12float_e4m3_tESM_NSA_8TiledMMAINSA_8MMA_AtomIJNSA_4SM904GMMA31MMA_64x128x32_F32E4M3E4M3_SS_TNILNSQ_7ScaleInE1ELSS_1EEEEEENSA_6LayoutISE_NSB_IJNSC_ILi0EEESW_SW_EEEEENSB_IJNSA_10UnderscoreESZ_SZ_EEEEENS7_6detail26Sm90ImplicitGemmTileTraitsINSA_20SM90_TMA_LOAD_IM2COLENSA_14ComposedLayoutINSA_7SwizzleILi1ELi4ELi3EEENSA_18smem_ptr_flag_bitsILi8EEENSV_INSB_IJNSB_IJNSC_ILi8EEES1A_EEENSB_IJSJ_SD_EEENSB_IJSD_NSC_ILi37EEEEEEEEENSB_IJNSB_IJSJ_NSC_ILi256EEEEEENSB_IJSD_SW_EEENSB_IJSW_NSC_ILi2048EEEEEEEEEEEEEvEENS13_INSA_13SM90_TMA_LOADENS15_IS17_S19_NSV_INSB_IJNSB_IJS1A_NSC_ILi16EEEEEES1C_S1E_EEENSB_IJS1H_S1I_NSB_IJSW_NSC_ILi4096EEEEEEEEEEEEEvEEEENS_8epilogue10collective6detail29Sm90TmaWarpSpecializedAdapterINS21_15DefaultEpilogueISM_NSB_IJNSB_IJlllEEESD_SW_EEES26_NS20_6thread17LinearCombinationISM_Li1EffLNS27_9ScaleType4KindE0ELNS_15FloatRoundStyleE2ESM_EENS_4gemm15EpilogueDefaultEEEEEvvEEEEvNT_6ParamsE --------------------------
	.section	.text._ZN7cutlass13device_kernelINS_4conv6kernel13ConvUniversalINS1_16ConvProblemShapeILNS1_8OperatorE0ELi2EEENS1_10collective14CollectiveConvINS1_46MainloopSm90TmaGmmaWarpSpecializedImplicitGemmILS5_0ELi37ELi2EN4cute5tupleIJNSA_1CILi1EEESD_SD_EEENS1_36KernelImplicitTmaWarpSpecializedSm90ELi1EEENSB_IJNSC_ILi64EEENSC_ILi128EEENSB_IJNSC_ILi32EEEEEEEEENS_12float_e4m3_tESM_NSA_8TiledMMAINSA_8MMA_AtomIJNSA_4SM904GMMA31MMA_64x128x32_F32E4M3E4M3_SS_TNILNSQ_7ScaleInE1ELSS_1EEEEEENSA_6LayoutISE_NSB_IJNSC_ILi0EEESW_SW_EEEEENSB_IJNSA_10UnderscoreESZ_SZ_EEEEENS7_6detail26Sm90ImplicitGemmTileTraitsINSA_20SM90_TMA_LOAD_IM2COLENSA_14ComposedLayoutINSA_7SwizzleILi1ELi4ELi3EEENSA_18smem_ptr_flag_bitsILi8EEENSV_INSB_IJNSB_IJNSC_ILi8EEES1A_EEENSB_IJSJ_SD_EEENSB_IJSD_NSC_ILi37EEEEEEEEENSB_IJNSB_IJSJ_NSC_ILi256EEEEEENSB_IJSD_SW_EEENSB_IJSW_NSC_ILi2048EEEEEEEEEEEEEvEENS13_INSA_13SM90_TMA_LOADENS15_IS17_S19_NSV_INSB_IJNSB_IJS1A_NSC_ILi16EEEEEES1C_S1E_EEENSB_IJS1H_S1I_NSB_IJSW_NSC_ILi4096EEEEEEEEEEEEEvEEEENS_8epilogue10collective6detail29Sm90TmaWarpSpecializedAdapterINS21_15DefaultEpilogueISM_NSB_IJNSB_IJlllEEESD_SW_EEES26_NS20_6thread17LinearCombinationISM_Li1EffLNS27_9ScaleType4KindE0ELNS_15FloatRoundStyleE2ESM_EENS_4gemm15EpilogueDefaultEEEEEvvEEEEvNT_6ParamsE,"ax",@progbits
	.align	128
.text._ZN7cutlass13device_kernelINS_4conv6kernel13ConvUniversalINS1_16ConvProblemShapeILNS1_8OperatorE0ELi2EEENS1_10collective14CollectiveConvINS1_46MainloopSm90TmaGmmaWarpSpecializedImplicitGemmILS5_0ELi37ELi2EN4cute5tupleIJNSA_1CILi1EEESD_SD_EEENS1_36KernelImplicitTmaWarpSpecializedSm90ELi1EEENSB_IJNSC_ILi64EEENSC_ILi128EEENSB_IJNSC_ILi32EEEEEEEEENS_12float_e4m3_tESM_NSA_8TiledMMAINSA_8MMA_AtomIJNSA_4SM904GMMA31MMA_64x128x32_F32E4M3E4M3_SS_TNILNSQ_7ScaleInE1ELSS_1EEEEEENSA_6LayoutISE_NSB_IJNSC_ILi0EEESW_SW_EEEEENSB_IJNSA_10UnderscoreESZ_SZ_EEEEENS7_6detail26Sm90ImplicitGemmTileTraitsINSA_20SM90_TMA_LOAD_IM2COLENSA_14ComposedLayoutINSA_7SwizzleILi1ELi4ELi3EEENSA_18smem_ptr_flag_bitsILi8EEENSV_INSB_IJNSB_IJNSC_ILi8EEES1A_EEENSB_IJSJ_SD_EEENSB_IJSD_NSC_ILi37EEEEEEEEENSB_IJNSB_IJSJ_NSC_ILi256EEEEEENSB_IJSD_SW_EEENSB_IJSW_NSC_ILi2048EEEEEEEEEEEEEvEENS13_INSA_13SM90_TMA_LOADENS15_IS17_S19_NSV_INSB_IJNSB_IJS1A_NSC_ILi16EEEEEES1C_S1E_EEENSB_IJS1H_S1I_NSB_IJSW_NSC_ILi4096EEEEEEEEEEEEEvEEEENS_8epilogue10collective6detail29Sm90TmaWarpSpecializedAdapterINS21_15DefaultEpilogueISM_NSB_IJNSB_IJlllEEESD_SW_EEES26_NS20_6thread17LinearCombinationISM_Li1EffLNS27_9ScaleType4KindE0ELNS_15FloatRoundStyleE2ESM_EENS_4gemm15EpilogueDefaultEEEEEvvEEEEvNT_6ParamsE:
        .type           _ZN7cutlass13device_kernelINS_4conv6kernel13ConvUniversalINS1_16ConvProblemShapeILNS1_8OperatorE0ELi2EEENS1_10collective14CollectiveConvINS1_46MainloopSm90TmaGmmaWarpSpecializedImplicitGemmILS5_0ELi37ELi2EN4cute5tupleIJNSA_1CILi1EEESD_SD_EEENS1_36KernelImplicitTmaWarpSpecializedSm90ELi1EEENSB_IJNSC_ILi64EEENSC_ILi128EEENSB_IJNSC_ILi32EEEEEEEEENS_12float_e4m3_tESM_NSA_8TiledMMAINSA_8MMA_AtomIJNSA_4SM904GMMA31MMA_64x128x32_F32E4M3E4M3_SS_TNILNSQ_7ScaleInE1ELSS_1EEEEEENSA_6LayoutISE_NSB_IJNSC_ILi0EEESW_SW_EEEEENSB_IJNSA_10UnderscoreESZ_SZ_EEEEENS7_6detail26Sm90ImplicitGemmTileTraitsINSA_20SM90_TMA_LOAD_IM2COLENSA_14ComposedLayoutINSA_7SwizzleILi1ELi4ELi3EEENSA_18smem_ptr_flag_bitsILi8EEENSV_INSB_IJNSB_IJNSC_ILi8EEES1A_EEENSB_IJSJ_SD_EEENSB_IJSD_NSC_ILi37EEEEEEEEENSB_IJNSB_IJSJ_NSC_ILi256EEEEEENSB_IJSD_SW_EEENSB_IJSW_NSC_ILi2048EEEEEEEEEEEEEvEENS13_INSA_13SM90_TMA_LOADENS15_IS17_S19_NSV_INSB_IJNSB_IJS1A_NSC_ILi16EEEEEES1C_S1E_EEENSB_IJS1H_S1I_NSB_IJSW_NSC_ILi4096EEEEEEEEEEEEEvEEEENS_8epilogue10collective6detail29Sm90TmaWarpSpecializedAdapterINS21_15DefaultEpilogueISM_NSB_IJNSB_IJlllEEESD_SW_EEES26_NS20_6thread17LinearCombinationISM_Li1EffLNS27_9ScaleType4KindE0ELNS_15FloatRoundStyleE2ESM_EENS_4gemm15EpilogueDefaultEEEEEvvEEEEvNT_6ParamsE,@function
        .size           _ZN7cutlass13device_kernelINS_4conv6kernel13ConvUniversalINS1_16ConvProblemShapeILNS1_8OperatorE0ELi2EEENS1_10collective14CollectiveConvINS1_46MainloopSm90TmaGmmaWarpSpecializedImplicitGemmILS5_0ELi37ELi2EN4cute5tupleIJNSA_1CILi1EEESD_SD_EEENS1_36KernelImplicitTmaWarpSpecializedSm90ELi1EEENSB_IJNSC_ILi64EEENSC_ILi128EEENSB_IJNSC_ILi32EEEEEEEEENS_12float_e4m3_tESM_NSA_8TiledMMAINSA_8MMA_AtomIJNSA_4SM904GMMA31MMA_64x128x32_F32E4M3E4M3_SS_TNILNSQ_7ScaleInE1ELSS_1EEEEEENSA_6LayoutISE_NSB_IJNSC_ILi0EEESW_SW_EEEEENSB_IJNSA_10UnderscoreESZ_SZ_EEEEENS7_6detail26Sm90ImplicitGemmTileTraitsINSA_20SM90_TMA_LOAD_IM2COLENSA_14ComposedLayoutINSA_7SwizzleILi1ELi4ELi3EEENSA_18smem_ptr_flag_bitsILi8EEENSV_INSB_IJNSB_IJNSC_ILi8EEES1A_EEENSB_IJSJ_SD_EEENSB_IJSD_NSC_ILi37EEEEEEEEENSB_IJNSB_IJSJ_NSC_ILi256EEEEEENSB_IJSD_SW_EEENSB_IJSW_NSC_ILi2048EEEEEEEEEEEEEvEENS13_INSA_13SM90_TMA_LOADENS15_IS17_S19_NSV_INSB_IJNSB_IJS1A_NSC_ILi16EEEEEES1C_S1E_EEENSB_IJS1H_S1I_NSB_IJSW_NSC_ILi4096EEEEEEEEEEEEEvEEEENS_8epilogue10collective6detail29Sm90TmaWarpSpecializedAdapterINS21_15DefaultEpilogueISM_NSB_IJNSB_IJlllEEESD_SW_EEES26_NS20_6thread17LinearCombinationISM_Li1EffLNS27_9ScaleType4KindE0ELNS_15FloatRoundStyleE2ESM_EENS_4gemm15EpilogueDefaultEEEEEvvEEEEvNT_6ParamsE,(.L_x_197 - _ZN7cutlass13device_kernelINS_4conv6kernel13ConvUniversalINS1_16ConvProblemShapeILNS1_8OperatorE0ELi2EEENS1_10collective14CollectiveConvINS1_46MainloopSm90TmaGmmaWarpSpecializedImplicitGemmILS5_0ELi37ELi2EN4cute5tupleIJNSA_1CILi1EEESD_SD_EEENS1_36KernelImplicitTmaWarpSpecializedSm90ELi1EEENSB_IJNSC_ILi64EEENSC_ILi128EEENSB_IJNSC_ILi32EEEEEEEEENS_12float_e4m3_tESM_NSA_8TiledMMAINSA_8MMA_AtomIJNSA_4SM904GMMA31MMA_64x128x32_F32E4M3E4M3_SS_TNILNSQ_7ScaleInE1ELSS_1EEEEEENSA_6LayoutISE_NSB_IJNSC_ILi0EEESW_SW_EEEEENSB_IJNSA_10UnderscoreESZ_SZ_EEEEENS7_6detail26Sm90ImplicitGemmTileTraitsINSA_20SM90_TMA_LOAD_IM2COLENSA_14ComposedLayoutINSA_7SwizzleILi1ELi4ELi3EEENSA_18smem_ptr_flag_bitsILi8EEENSV_INSB_IJNSB_IJNSC_ILi8EEES1A_EEENSB_IJSJ_SD_EEENSB_IJSD_NSC_ILi37EEEEEEEEENSB_IJNSB_IJSJ_NSC_ILi256EEEEEENSB_IJSD_SW_EEENSB_IJSW_NSC_ILi2048EEEEEEEEEEEEEvEENS13_INSA_13SM90_TMA_LOADENS15_IS17_S19_NSV_INSB_IJNSB_IJS1A_NSC_ILi16EEEEEES1C_S1E_EEENSB_IJS1H_S1I_NSB_IJSW_NSC_ILi4096EEEEEEEEEEEEEvEEEENS_8epilogue10collective6detail29Sm90TmaWarpSpecializedAdapterINS21_15DefaultEpilogueISM_NSB_IJNSB_IJlllEEESD_SW_EEES26_NS20_6thread17LinearCombinationISM_Li1EffLNS27_9ScaleType4KindE0ELNS_15FloatRoundStyleE2ESM_EENS_4gemm15EpilogueDefaultEEEEEvvEEEEvNT_6ParamsE)
        .other          _ZN7cutlass13device_kernelINS_4conv6kernel13ConvUniversalINS1_16ConvProblemShapeILNS1_8OperatorE0ELi2EEENS1_10collective14CollectiveConvINS1_46MainloopSm90TmaGmmaWarpSpecializedImplicitGemmILS5_0ELi37ELi2EN4cute5tupleIJNSA_1CILi1EEESD_SD_EEENS1_36KernelImplicitTmaWarpSpecializedSm90ELi1EEENSB_IJNSC_ILi64EEENSC_ILi128EEENSB_IJNSC_ILi32EEEEEEEEENS_12float_e4m3_tESM_NSA_8TiledMMAINSA_8MMA_AtomIJNSA_4SM904GMMA31MMA_64x128x32_F32E4M3E4M3_SS_TNILNSQ_7ScaleInE1ELSS_1EEEEEENSA_6LayoutISE_NSB_IJNSC_ILi0EEESW_SW_EEEEENSB_IJNSA_10UnderscoreESZ_SZ_EEEEENS7_6detail26Sm90ImplicitGemmTileTraitsINSA_20SM90_TMA_LOAD_IM2COLENSA_14ComposedLayoutINSA_7SwizzleILi1ELi4ELi3EEENSA_18smem_ptr_flag_bitsILi8EEENSV_INSB_IJNSB_IJNSC_ILi8EEES1A_EEENSB_IJSJ_SD_EEENSB_IJSD_NSC_ILi37EEEEEEEEENSB_IJNSB_IJSJ_NSC_ILi256EEEEEENSB_IJSD_SW_EEENSB_IJSW_NSC_ILi2048EEEEEEEEEEEEEvEENS13_INSA_13SM90_TMA_LOADENS15_IS17_S19_NSV_INSB_IJNSB_IJS1A_NSC_ILi16EEEEEES1C_S1E_EEENSB_IJS1H_S1I_NSB_IJSW_NSC_ILi4096EEEEEEEEEEEEEvEEEENS_8epilogue10collective6detail29Sm90TmaWarpSpecializedAdapterINS21_15DefaultEpilogueISM_NSB_IJNSB_IJlllEEESD_SW_EEES26_NS20_6thread17LinearCombinationISM_Li1EffLNS27_9ScaleType4KindE0ELNS_15FloatRoundStyleE2ESM_EENS_4gemm15EpilogueDefaultEEEEEvvEEEEvNT_6ParamsE,@"STO_CUDA_ENTRY STV_DEFAULT"
_ZN7cutlass13device_kernelINS_4conv6kernel13ConvUniversalINS1_16ConvProblemShapeILNS1_8OperatorE0ELi2EEENS1_10collective14CollectiveConvINS1_46MainloopSm90TmaGmmaWarpSpecializedImplicitGemmILS5_0ELi37ELi2EN4cute5tupleIJNSA_1CILi1EEESD_SD_EEENS1_36KernelImplicitTmaWarpSpecializedSm90ELi1EEENSB_IJNSC_ILi64EEENSC_ILi128EEENSB_IJNSC_ILi32EEEEEEEEENS_12float_e4m3_tESM_NSA_8TiledMMAINSA_8MMA_AtomIJNSA_4SM904GMMA31MMA_64x128x32_F32E4M3E4M3_SS_TNILNSQ_7ScaleInE1ELSS_1EEEEEENSA_6LayoutISE_NSB_IJNSC_ILi0EEESW_SW_EEEEENSB_IJNSA_10UnderscoreESZ_SZ_EEEEENS7_6detail26Sm90ImplicitGemmTileTraitsINSA_20SM90_TMA_LOAD_IM2COLENSA_14ComposedLayoutINSA_7SwizzleILi1ELi4ELi3EEENSA_18smem_ptr_flag_bitsILi8EEENSV_INSB_IJNSB_IJNSC_ILi8EEES1A_EEENSB_IJSJ_SD_EEENSB_IJSD_NSC_ILi37EEEEEEEEENSB_IJNSB_IJSJ_NSC_ILi256EEEEEENSB_IJSD_SW_EEENSB_IJSW_NSC_ILi2048EEEEEEEEEEEEEvEENS13_INSA_13SM90_TMA_LOADENS15_IS17_S19_NSV_INSB_IJNSB_IJS1A_NSC_ILi16EEEEEES1C_S1E_EEENSB_IJS1H_S1I_NSB_IJSW_NSC_ILi4096EEEEEEEEEEEEEvEEEENS_8epilogue10collective6detail29Sm90TmaWarpSpecializedAdapterINS21_15DefaultEpilogueISM_NSB_IJNSB_IJlllEEESD_SW_EEES26_NS20_6thread17LinearCombinationISM_Li1EffLNS27_9ScaleType4KindE0ELNS_15FloatRoundStyleE2ESM_EENS_4gemm15EpilogueDefaultEEEEEvvEEEEvNT_6ParamsE:
[----:B------:R-:W-:Y:S01]  /*0000*/  LDC R1, c[0x0][0x28] ;  /* 0x00000a00ff017b82 */ /* 0x000fe20000000800 */
[----:B------:R-:W0:Y:S01]  /*0010*/  S2R R10, SR_TID.X ;  /* 0x00000000000a7919 */ /* 0x000e220000002100 */
[----:B------:R-:W-:Y:S01]  /*0020*/  ELECT P0, URZ, PT ;  /* 0x00000000003f782f */ /* 0x000fe20003800000 */
[----:B------:R-:W-:Y:S01]  /*0030*/  BSSY B0, `(.L_x_0) ;  /* 0x000000f000007945 */ /* 0x000fe20003800000 */
[--C-:B0-----:R-:W-:Y:S02]  /*0040*/  SHF.R.U32.HI R0, RZ, 0x5, R10.reuse ;  /* 0x00000005ff007819 */ /* 0x101fe4000001160a */
[----:B------:R-:W-:-:S03]  /*0050*/  SHF.R.U32.HI R3, RZ, 0x7, R10 ;  /* 0x00000007ff037819 */ /* 0x000fc6000001160a */
[----:B------:R-:W0:Y:S04]  /*0060*/  SHFL.IDX PT, R2, R0, RZ, 0x1f ;  /* 0x00001fff00027589 */ /* 0x000e2800000e0000 */
[----:B------:R1:W2:Y:S01]  /*0070*/  SHFL.IDX PT, R7, R3, RZ, 0x1f ;  /* 0x00001fff03077589 */ /* 0x0002a200000e0000 */
[----:B0-----:R-:W-:-:S13]  /*0080*/  ISETP.NE.OR P0, PT, R2, RZ, !P0 ;  /* 0x000000ff0200720c */ /* 0x001fda0004705670 */
[----:B-12---:R-:W-:Y:S05]  /*0090*/  @P0 BRA `(.L_x_1) ;  /* 0x0000000000200947 */ /* 0x006fea0003800000 */
[----:B------:R-:W-:Y:S02]  /*00a0*/  ULDC.64 UR4, c[0x0][0x198] ;  /* 0x0000660000047ab9 */ /* 0x000fe40000000a00 */
[----:B------:R-:W-:Y:S02]  /*00b0*/  UIADD3 UR6, UP0, UR4, 0xf0, URZ ;  /* 0x000000f004067890 */ /* 0x000fe4000ff1e03f */
[----:B------:R-:W-:Y:S02]  /*00c0*/  UIADD3 UR4, UP1, UR4, 0x1f0, URZ ;  /* 0x000001f004047890 */ /* 0x000fe4000ff3e03f */
[----:B------:R-:W-:Y:S02]  /*00d0*/  UIADD3.X UR7, URZ, UR5, URZ, UP0, !UPT ;  /* 0x000000053f077290 */ /* 0x000fe400087fe43f */
[----:B------:R-:W-:-:S07]  /*00e0*/  UIADD3.X UR5, URZ, UR5, URZ, UP1, !UPT ;  /* 0x000000053f057290 */ /* 0x000fce0008ffe43f */
[----:B------:R0:W-:Y:S02]  /*00f0*/  UTMACCTL.PF [UR6] ;  /* 0x00000000060079b9 */ /* 0x0001e40008040000 */
[----:B------:R0:W-:Y:S02]  /*0100*/  UTMACCTL.PF [UR4] ;  /* 0x00000000040079b9 */ /* 0x0001e40008040000 */
[----:B0-----:R-:W-:Y:S01]  /*0110*/  NOP ;  /* 0x0000000000007918 */ /* 0x001fe20000000000 */
.L_x_1:
[----:B------:R-:W-:Y:S05]  /*0120*/  BSYNC B0 ;  /* 0x0000000000007941 */ /* 0x000fea0003800000 */
.L_x_0:
[----:B------:R-:W0:Y:S01]  /*0130*/  SHFL.IDX PT, R0, R0, RZ, 0x1f ;  /* 0x00001fff00007589 */ /* 0x000e2200000e0000 */
[----:B------:R-:W-:-:S04]  /*0140*/  SHF.R.S32.HI R3, RZ, 0x1f, R2 ;  /* 0x0000001fff037819 */ /* 0x000fc80000011402 */
[----:B------:R-:W-:Y:S02]  /*0150*/  LEA.HI R3, R3, R2, RZ, 0x2 ;  /* 0x0000000203037211 */ /* 0x000fe400078f10ff */
[----:B0-----:R-:W-:-:S13]  /*0160*/  ISETP.NE.AND P0, PT, R0, RZ, PT ;  /* 0x000000ff0000720c */ /* 0x001fda0003f05270 */
[----:B------:R-:W-:Y:S05]  /*0170*/  @P0 BRA `(.L_x_2) ;  /* 0x00000004006c0947 */ /* 0x000fea0003800000 */
[----:B------:R-:W-:Y:S01]  /*0180*/  ELECT P0, URZ, PT ;  /* 0x00000000003f782f */ /* 0x000fe20003800000 */
[----:B------:R-:W-:-:S12]  /*0190*/  BSSY B0, `(.L_x_2) ;  /* 0x0000059000007945 */ /* 0x000fd80003800000 */
[----:B------:R-:W-:Y:S05]  /*01a0*/  @!P0 BRA `(.L_x_3) ;  /* 0x00000004005c8947 */ /* 0x000fea0003800000 */
[----:B------:R-:W0:Y:S01]  /*01b0*/  S2UR UR8, SR_CgaCtaId ;  /* 0x00000000000879c3 */ /* 0x000e220000008800 */
[----:B------:R-:W-:Y:S01]  /*01c0*/  UMOV UR4, 0x400 ;  /* 0x0000040000047882 */ /* 0x000fe20000000000 */
[----:B------:R-:W-:Y:S01]  /*01d0*/  UMOV UR5, 0x1 ;  /* 0x0000000100057882 */ /* 0x000fe20000000000 */
[----:B------:R-:W-:Y:S02]  /*01e0*/  UMOV UR6, 0x80 ;  /* 0x0000008000067882 */ /* 0x000fe40000000000 */
[----:B------:R-:W-:-:S04]  /*01f0*/  UIADD3 UR6, -UR6, 0x100000, URZ ;  /* 0x0010000006067890 */ /* 0x000fc8000fffe13f */
[----:B------:R-:W-:Y:S02]  /*0200*/  USHF.L.U32 UR7, UR6, 0xb, URZ ;  /* 0x0000000b06077899 */ /* 0x000fe4000800063f */
[----:B------:R-:W-:Y:S02]  /*0210*/  USHF.L.U32 UR6, UR6, 0x1, URZ ;  /* 0x0000000106067899 */ /* 0x000fe4000800063f */
[----:B0-----:R-:W-:Y:S02]  /*0220*/  ULEA UR8, UR8, UR4, 0x18 ;  /* 0x0000000408087291 */ /* 0x001fe4000f8ec03f */
[----:B------:R-:W-:-:S04]  /*0230*/  UIADD3 UR4, -UR5, 0x100000, URZ ;  /* 0x0010000005047890 */ /* 0x000fc8000fffe13f */
[----:B------:R-:W-:Y:S02]  /*0240*/  USHF.L.U32 UR5, UR4, 0xb, URZ ;  /* 0x0000000b04057899 */ /* 0x000fe4000800063f */
[----:B------:R-:W-:Y:S01]  /*0250*/  USHF.L.U32 UR4, UR4, 0x1, URZ ;  /* 0x0000000104047899 */ /* 0x000fe2000800063f */
[----:B------:R-:W0:Y:S11]  /*0260*/  FENCE.VIEW.ASYNC.S ;  /* 0x00000000000073c6 */ /* 0x000e360000000000 */
[----:B0-----:R0:W1:Y:S01]  /*0270*/  SYNCS.EXCH.64 URZ, [UR8+0x37800], UR4 ;  /* 0x03780004083f75b2 */ /* 0x0010620008000100 */
[----:B------:R0:W2:Y:S01]  /*0280*/  SYNCS.EXCH.64 URZ, [UR8+0x37928], UR6 ;  /* 0x03792806083f75b2 */ /* 0x0000a20008000100 */
[----:B------:R0:W3:Y:S01]  /*0290*/  SYNCS.EXCH.64 URZ, [UR8+0x37808], UR4 ;  /* 0x03780804083f75b2 */ /* 0x0000e20008000100 */
[----:B------:R0:W4:Y:S01]  /*02a0*/  SYNCS.EXCH.64 URZ, [UR8+0x37930], UR6 ;  /* 0x03793006083f75b2 */ /* 0x0001220008000100 */
[----:B------:R0:W0:Y:S01]  /*02b0*/  SYNCS.EXCH.64 URZ, [UR8+0x37810], UR4 ;  /* 0x03781004083f75b2 */ /* 0x0000220008000100 */
        /* <DEDUP_REMOVED lines=69> */
[----:B-1234-:R-:W-:Y:S01]  /*0710*/  NOP ;  /* 0x0000000000007918 */ /* 0x01efe20000000000 */
.L_x_3:
[----:B0-----:R-:W-:Y:S05]  /*0720*/  BSYNC B0 ;  /* 0x0000000000007941 */ /* 0x001fea0003800000 */
.L_x_2:
[----:B------:R-:W-:Y:S01]  /*0730*/  ULDC.64 UR4, c[0x0][0x598] ;  /* 0x0001660000047ab9 */ /* 0x000fe20000000a00 */
[----:B------:R-:W-:Y:S01]  /*0740*/  LOP3.LUT R3, R3, 0xfffffffc, RZ, 0xc0, !PT ;  /* 0xfffffffc03037812 */ /* 0x000fe200078ec0ff */
[----:B------:R-:W-:Y:S01]  /*0750*/  NOP ;  /* 0x0000000000007918 */ /* 0x000fe20000000000 */
[----:B------:R-:W-:Y:S01]  /*0760*/  ISETP.NE.U32.AND P0, PT, RZ, UR4, PT ;  /* 0x00000004ff007c0c */ /* 0x000fe2000bf05070 */
[----:B------:R-:W-:Y:S01]  /*0770*/  NOP ;  /* 0x0000000000007918 */ /* 0x000fe20000000000 */
[----:B------:R-:W-:Y:S01]  /*0780*/  BAR.SYNC.DEFER_BLOCKING 0x0 ;  /* 0x0000000000007b1d */ /* 0x000fe20000010000 */
[----:B------:R-:W-:Y:S01]  /*0790*/  IMAD.IADD R6, R2, 0x1, -R3 ;  /* 0x0000000102067824 */ /* 0x000fe200078e0a03 */
[----:B------:R-:W-:Y:S02]  /*07a0*/  ISETP.NE.AND.EX P0, PT, RZ, UR5, PT, P0 ;  /* 0x00000005ff007c0c */ /* 0x000fe4000bf05300 */
[C---:B------:R-:W-:Y:S02]  /*07b0*/  ISETP.NE.AND P2, PT, R7.reuse, 0x1, PT ;  /* 0x000000010700780c */ /* 0x040fe40003f45270 */
[----:B------:R-:W-:Y:S01]  /*07c0*/  LOP3.LUT P1, RZ, R7, R6, RZ, 0xfc, !PT ;  /* 0x0000000607ff7212 */ /* 0x000fe2000782fcff */
[----:B------:R-:W-:-:S03]  /*07d0*/  ULDC.64 UR12, c[0x0][0x208] ;  /* 0x00008200000c7ab9 */ /* 0x000fc60000000a00 */
[----:B------:R-:W-:-:S04]  /*07e0*/  SEL R2, RZ, 0x1, P1 ;  /* 0x00000001ff027807 */ /* 0x000fc80000800000 */
[----:B------:R-:W-:Y:S01]  /*07f0*/  SEL R2, R2, 0x2, P2 ;  /* 0x0000000202027807 */ /* 0x000fe20001000000 */
[----:B------:R-:W-:Y:S06]  /*0800*/  @!P0 BRA `(.L_x_4) ;  /* 0x00000000001c8947 */ /* 0x000fec0003800000 */
[----:B------:R-:W0:Y:S02]  /*0810*/  LDC.64 R4, c[0x0][0x598] ;  /* 0x00016600ff047b82 */ /* 0x000e240000000a00 */
[----:B0-----:R-:W2:Y:S02]  /*0820*/  LDG.E.64 R4, desc[UR12][R4.64] ;  /* 0x0000000c04047981 */ /* 0x001ea4000c1e1b00 */
[----:B--2---:R-:W-:-:S04]  /*0830*/  ISETP.NE.U32.AND P0, PT, R4, RZ, PT ;  /* 0x000000ff0400720c */ /* 0x004fc80003f05070 */
[----:B------:R-:W-:-:S13]  /*0840*/  ISETP.NE.AND.EX P0, PT, R5, RZ, PT, P0 ;  /* 0x000000ff0500720c */ /* 0x000fda0003f05300 */
[----:B------:R-:W-:Y:S05]  /*0850*/  @!P0 BRA `(.L_x_4) ;  /* 0x0000000000088947 */ /* 0x000fea0003800000 */
[----:B------:R2:W5:Y:S01]  /*0860*/  LD.E R0, desc[UR12][R4.64] ;  /* 0x0000000c04007980 */ /* 0x000562000c101900 */
[----:B------:R-:W-:Y:S05]  /*0870*/  BRA `(.L_x_5) ;  /* 0x0000000000207947 */ /* 0x000fea0003800000 */
.L_x_4:
[----:B------:R-:W-:Y:S02]  /*0880*/  ULDC.64 UR4, c[0x0][0x588] ;  /* 0x0001620000047ab9 */ /* 0x000fe40000000a00 */
[----:B------:R-:W-:-:S04]  /*0890*/  ISETP.NE.U32.AND P0, PT, RZ, UR4, PT ;  /* 0x00000004ff007c0c */ /* 0x000fc8000bf05070 */
[----:B------:R-:W-:-:S13]  /*08a0*/  ISETP.NE.AND.EX P0, PT, RZ, UR5, PT, P0 ;  /* 0x00000005ff007c0c */ /* 0x000fda000bf05300 */
[----:B------:R-:W-:Y:S05]  /*08b0*/  @!P0 BRA `(.L_x_6) ;  /* 0x00000000000c8947 */ /* 0x000fea0003800000 */
[----:B------:R-:W0:Y:S02]  /*08c0*/  LDC.64 R4, c[0x0][0x588] ;  /* 0x00016200ff047b82 */ /* 0x000e240000000a00 */
[----:B0-----:R0:W5:Y:S01]  /*08d0*/  LDG.E R0, desc[UR12][R4.64] ;  /* 0x0000000c04007981 */ /* 0x001162000c1e1900 */
[----:B------:R-:W-:Y:S05]  /*08e0*/  BRA `(.L_x_5) ;  /* 0x0000000000047947 */ /* 0x000fea0003800000 */
.L_x_6:
[----:B------:R-:W1:Y:S02]  /*08f0*/  LDC R0, c[0x0][0x580] ;  /* 0x00016000ff007b82 */ /* 0x000e640000000800 */
.L_x_5:
[----:B------:R-:W-:Y:S02]  /*0900*/  ULDC.64 UR4, c[0x0][0x5a0] ;  /* 0x0001680000047ab9 */ /* 0x000fe40000000a00 */
[----:B------:R-:W-:-:S04]  /*0910*/  ISETP.NE.U32.AND P0, PT, RZ, UR4, PT ;  /* 0x00000004ff007c0c */ /* 0x000fc8000bf05070 */
[----:B------:R-:W-:-:S13]  /*0920*/  ISETP.NE.AND.EX P0, PT, RZ, UR5, PT, P0 ;  /* 0x00000005ff007c0c */ /* 0x000fda000bf05300 */
[----:B------:R-:W-:Y:S05]  /*0930*/  @!P0 BRA `(.L_x_7) ;  /* 0x00000000001c8947 */ /* 0x000fea0003800000 */
[----:B0-2---:R-:W0:Y:S02]  /*0940*/  LDC.64 R4, c[0x0][0x5a0] ;  /* 0x00016800ff047b82 */ /* 0x005e240000000a00 */
[----:B0-----:R-:W2:Y:S02]  /*0950*/  LDG.E.64 R4, desc[UR12][R4.64] ;  /* 0x0000000c04047981 */ /* 0x001ea4000c1e1b00 */
[----:B--2---:R-:W-:-:S04]  /*0960*/  ISETP.NE.U32.AND P0, PT, R4, RZ, PT ;  /* 0x000000ff0400720c */ /* 0x004fc80003f05070 */
[----:B------:R-:W-:-:S13]  /*0970*/  ISETP.NE.AND.EX P0, PT, R5, RZ, PT, P0 ;  /* 0x000000ff0500720c */ /* 0x000fda0003f05300 */
[----:B------:R-:W-:Y:S05]  /*0980*/  @!P0 BRA `(.L_x_7) ;  /* 0x0000000000088947 */ /* 0x000fea0003800000 */
[----:B------:R0:W5:Y:S01]  /*0990*/  LD.E R8, desc[UR12][R4.64] ;  /* 0x0000000c04087980 */ /* 0x000162000c101900 */
[----:B------:R-:W-:Y:S05]  /*09a0*/  BRA `(.L_x_8) ;  /* 0x0000000000207947 */ /* 0x000fea0003800000 */
.L_x_7:
[----:B------:R-:W-:Y:S02]  /*09b0*/  ULDC.64 UR4, c[0x0][0x590] ;  /* 0x0001640000047ab9 */ /* 0x000fe40000000a00 */
[----:B------:R-:W-:-:S04]  /*09c0*/  ISETP.NE.U32.AND P0, PT, RZ, UR4, PT ;  /* 0x00000004ff007c0c */ /* 0x000fc8000bf05070 */
[----:B------:R-:W-:-:S13]  /*09d0*/  ISETP.NE.AND.EX P0, PT, RZ, UR5, PT, P0 ;  /* 0x00000005ff007c0c */ /* 0x000fda000bf05300 */
[----:B------:R-:W-:Y:S05]  /*09e0*/  @!P0 BRA `(.L_x_9) ;  /* 0x00000000000c8947 */ /* 0x000fea0003800000 */
[----:B------:R-:W3:Y:S02]  /*09f0*/  LDC.64 R8, c[0x0][0x590] ;  /* 0x00016400ff087b82 */ /* 0x000ee40000000a00 */
[----:B---3--:R4:W5:Y:S01]  /*0a00*/  LDG.E R8, desc[UR12][R8.64] ;  /* 0x0000000c08087981 */ /* 0x008962000c1e1900 */
[----:B------:R-:W-:Y:S05]  /*0a10*/  BRA `(.L_x_8) ;  /* 0x0000000000047947 */ /* 0x000fea0003800000 */
.L_x_9:
[----:B------:R-:W3:Y:S02]  /*0a20*/  LDC R8, c[0x0][0x584] ;  /* 0x00016100ff087b82 */ /* 0x000ee40000000800 */
.L_x_8:
[----:B------:R-:W1:Y:S01]  /*0a30*/  LDC R3, c[0x0][0x3c4] ;  /* 0x0000f100ff037b82 */ /* 0x000e620000000800 */
[----:B------:R-:W-:-:S07]  /*0a40*/  ISETP.NE.AND P0, PT, R7, RZ, PT ;  /* 0x000000ff0700720c */ /* 0x000fce0003f05270 */
[----:B------:R-:W4:Y:S01]  /*0a50*/  LDC.64 R12, c[0x0][0x3c8] ;  /* 0x0000f200ff0c7b82 */ /* 0x000f220000000a00 */
[----:B-1----:R-:W-:-:S05]  /*0a60*/  VIADD R3, R3, 0x1f ;  /* 0x0000001f03037836 */ /* 0x002fca0000000000 */
[----:B0-2---:R-:W-:-:S04]  /*0a70*/  SHF.R.S32.HI R4, RZ, 0x1f, R3 ;  /* 0x0000001fff047819 */ /* 0x005fc80000011403 */
[----:B------:R-:W-:-:S04]  /*0a80*/  LEA.HI R4, R4, R3, RZ, 0x5 ;  /* 0x0000000304047211 */ /* 0x000fc800078f28ff */
[----:B------:R-:W-:-:S05]  /*0a90*/  SHF.R.S32.HI R5, RZ, 0x5, R4 ;  /* 0x00000005ff057819 */ /* 0x000fca0000011404 */
[----:B----4-:R-:W-:-:S04]  /*0aa0*/  IMAD R4, R5, R12, RZ ;  /* 0x0000000c05047224 */ /* 0x010fc800078e02ff */
[----:B------:R-:W-:Y:S01]  /*0ab0*/  IMAD R3, R4, R13, RZ ;  /* 0x0000000d04037224 */ /* 0x000fe200078e02ff */
[----:B------:R-:W-:Y:S06]  /*0ac0*/  @!P0 BRA `(.L_x_10) ;  /* 0x00000050002c8947 */ /* 0x000fec0003800000 */
[----:B------:R-:W-:-:S13]  /*0ad0*/  ISETP.NE.AND P0, PT, R7, 0x1, PT ;  /* 0x000000010700780c */ /* 0x000fda0003f05270 */
[----:B------:R-:W-:Y:S05]  /*0ae0*/  @P0 EXIT ;  /* 0x000000000000094d */ /* 0x000fea0003800000 */
[----:B------:R-:W-:Y:S01]  /*0af0*/  ISETP.GE.AND P0, PT, R3, 0x1, PT ;  /* 0x000000010300780c */ /* 0x000fe20003f06270 */
[----:B------:R-:W-:Y:S01]  /*0b00*/  UMOV UR4, URZ ;  /* 0x0000003f00047c82 */ /* 0x000fe20008000000 */
[----:B------:R-:W-:Y:S02]  /*0b10*/  CS2R R86, SRZ ;  /* 0x0000000000567805 */ /* 0x000fe4000001ff00 */
[----:B------:R-:W-:Y:S02]  /*0b20*/  CS2R R24, SRZ ;  /* 0x0000000000187805 */ /* 0x000fe4000001ff00 */
[----:B------:R-:W-:Y:S02]  /*0b30*/  CS2R R26, SRZ ;  /* 0x00000000001a7805 */ /* 0x000fe4000001ff00 */
[----:B------:R-:W-:Y:S02]  /*0b40*/  CS2R R28, SRZ ;  /* 0x00000000001c7805 */ /* 0x000fe4000001ff00 */
[----:B------:R-:W-:-:S02]  /*0b50*/  CS2R R30, SRZ ;  /* 0x00000000001e7805 */ /* 0x000fc4000001ff00 */
[----:B------:R-:W-:Y:S02]  /*0b60*/  CS2R R32, SRZ ;  /* 0x0000000000207805 */ /* 0x000fe4000001ff00 */
        /* <DEDUP_REMOVED lines=25> */
[----:B------:R-:W-:Y:S01]  /*0d00*/  CS2R R84, SRZ ;  /* 0x0000000000547805 */ /* 0x000fe2000001ff00 */
[----:B------:R-:W-:Y:S06]  /*0d10*/  @!P0 BRA `(.L_x_11) ;  /* 0x0000000000648947 */ /* 0x000fec0003800000 */
[----:B------:R-:W-:-:S04]  /*0d20*/  LOP3.LUT R4, R2, 0x1, RZ, 0xfc, !PT ;  /* 0x0000000102047812 */ /* 0x000fc800078efcff */
[----:B------:R-:W-:-:S13]  /*0d30*/  ISETP.NE.AND P0, PT, R4, 0x3, PT ;  /* 0x000000030400780c */ /* 0x000fda0003f05270 */
[----:B------:R-:W-:Y:S05]  /*0d40*/  @!P0 BRA `(.L_x_12) ;  /* 0x0000000000048947 */ /* 0x000fea0003800000 */
[----:B------:R-:W-:Y:S01]  /*0d50*/  BPT.TRAP 0x1 ;  /* 0x000000040000795c */ /* 0x000fe20000300000 */
.L_x_12:
[----:B------:R-:W0:Y:S01]  /*0d60*/  S2UR UR5, SR_CgaCtaId ;  /* 0x00000000000579c3 */ /* 0x000e220000008800 */
[----:B------:R-:W-:Y:S01]  /*0d70*/  SHF.L.U32 R4, RZ, 0x1f, RZ ;  /* 0x0000001fff047819 */ /* 0x000fe200000006ff */
[----:B------:R-:W-:Y:S02]  /*0d80*/  UMOV UR4, 0x400 ;  /* 0x0000040000047882 */ /* 0x000fe40000000000 */
[----:B0-----:R-:W-:-:S12]  /*0d90*/  ULEA UR4, UR5, UR4, 0x18 ;  /* 0x0000000405047291 */ /* 0x001fd8000f8ec03f */
.L_x_13:
[----:B0-----:R-:W-:-:S04]  /*0da0*/  IMAD.U32 R5, RZ, RZ, UR4 ;  /* 0x00000004ff057e24 */ /* 0x001fc8000f8e00ff */
[----:B------:R0:W1:Y:S03]  /*0db0*/  SYNCS.PHASECHK.TRANS64.TRYWAIT P0, [R5+URZ+0x37800], R4 ;  /* 0x03780004050075a7 */ /* 0x000066000800017f */
[----:B-1----:R-:W-:Y:S05]  /*0dc0*/  @!P0 NANOSLEEP.SYNCS 0x989680 ;  /* 0x009896800000895d */ /* 0x002fea0003900000 */
[----:B------:R-:W1:Y:S02]  /*0dd0*/  @!P0 SYNCS.PHASECHK.TRANS64 P0, [R5+URZ+0x37800], R4 ;  /* 0x03780004050085a7 */ /* 0x000e64000800007f */
[----:B-1----:R-:W-:Y:S05]  /*0de0*/  @!P0 BRA `(.L_x_13) ;  /* 0xfffffffc00ec8947 */ /* 0x002fea000383ffff */
[----:B------:R-:W-:Y:S01]  /*0df0*/  UIADD3 UR5, UR4, 0x12800, URZ ;  /* 0x0001280004057890 */ /* 0x000fe2000fffe03f */
[----:B------:R-:W-:Y:S01]  /*0e00*/  WARPGROUP.ARRIVE ;  /* 0x00000000000079c5 */ /* 0x000fe20000000000 */
[----:B------:R-:W-:Y:S02]  /*0e10*/  USHF.R.U32.HI UR4, URZ, 0x4, UR4 ;  /* 0x000000043f047899 */ /* 0x000fe40008011604 */
[----:B------:R-:W-:Y:S02]  /*0e20*/  USHF.R.U32.HI UR5, URZ, 0x4, UR5 ;  /* 0x000000043f057899 */ /* 0x000fe40008011605 */
[----:B------:R-:W-:Y:S02]  /*0e30*/  ULOP3.LUT UR4, UR4, 0x3fff, URZ, 0xc0, !UPT ;  /* 0x00003fff04047892 */ /* 0x000fe4000f8ec03f */
[----:B------:R-:W-:Y:S02]  /*0e40*/  ULOP3.LUT UR5, UR5, 0x3fff, URZ, 0xc0, !UPT ;  /* 0x00003fff05057892 */ /* 0x000fe4000f8ec03f */
[----:B------:R-:W-:-:S02]  /*0e50*/  ULOP3.LUT UR4, UR4, 0x10000, URZ, 0xfc, !UPT ;  /* 0x0001000004047892 */ /* 0x000fc4000f8efc3f */
[----:B------:R-:W-:Y:S01]  /*0e60*/  ULOP3.LUT UR6, UR5, 0x10000, URZ, 0xfc, !UPT ;  /* 0x0001000005067892 */ /* 0x000fe2000f8efc3f */
[----:B------:R-:W-:Y:S02]  /*0e70*/  UMOV UR7, 0xc0000010 ;  /* 0xc000001000077882 */ /* 0x000fe40000000000 */
[----:B------:R-:W-:-:S06]  /*0e80*/  UMOV UR5, 0xc0000010 ;  /* 0xc000001000057882 */ /* 0x000fcc0000000000 */
[----:B------:R-:W-:Y:S01]  /*0e90*/  QGMMA.64x128x32.F32.E4M3.E4M3 R24, gdesc[UR4], RZ, !UPT, gsb0 ;  /* 0x01e00000041879f3 */ /* 0x000fe2000c0008ff */
[----:B------:R-:W-:-:S05]  /*0ea0*/  UMOV UR4, 0x1 ;  /* 0x0000000100047882 */ /* 0x000fca0000000000 */
.L_x_11:
[----:B0-----:R-:W-:-:S05]  /*0eb0*/  VIMNMX R4, R3, 0x1, PT ;  /* 0x0000000103047848 */ /* 0x001fca0003fe0100 */
[----:B------:R-:W-:-:S05]  /*0ec0*/  IMAD.IADD R7, R3, 0x1, -R4 ;  /* 0x0000000103077824 */ /* 0x000fca00078e0a04 */
[----:B------:R-:W-:-:S13]  /*0ed0*/  ISETP.GE.AND P0, PT, R7, 0x1, PT ;  /* 0x000000010700780c */ /* 0x000fda0003f06270 */
[----:B------:R-:W-:Y:S05]  /*0ee0*/  @!P0 BRA `(.L_x_14) ;  /* 0x0000000000d48947 */ /* 0x000fea0003800000 */
[----:B------:R-:W0:Y:S01]  /*0ef0*/  S2UR UR6, SR_CgaCtaId ;  /* 0x00000000000679c3 */ /* 0x000e220000008800 */
[----:B------:R-:W-:Y:S01]  /*0f00*/  UMOV UR5, 0x400 ;  /* 0x0000040000057882 */ /* 0x000fe20000000000 */
[----:B------:R-:W-:Y:S01]  /*0f10*/  LOP3.LUT R10, R2, 0x1, RZ, 0xfc, !PT ;  /* 0x00000001020a7812 */ /* 0x000fe200078efcff */
[----:B------:R-:W-:Y:S01]  /*0f20*/  IMAD.MOV.U32 R9, RZ, RZ, RZ ;  /* 0x000000ffff097224 */ /* 0x000fe200078e00ff */
[----:B------:R-:W-:Y:S01]  /*0f30*/  UISETP.NE.U32.AND UP0, UPT, UR4, URZ, UPT ;  /* 0x0000003f0400728c */ /* 0x000fe2000bf05070 */
[----:B------:R-:W-:Y:S01]  /*0f40*/  IMAD.MOV.U32 R4, RZ, RZ, R7 ;  /* 0x000000ffff047224 */ /* 0x000fe200078e0007 */
[----:B0-----:R-:W-:-:S04]  /*0f50*/  ULEA UR7, UR6, UR5, 0x18 ;  /* 0x0000000506077291 */ /* 0x001fc8000f8ec03f */
[----:B------:R-:W-:Y:S02]  /*0f60*/  UIADD3 UR6, UR7, 0x12800, URZ ;  /* 0x0001280007067890 */ /* 0x000fe4000fffe03f */
[----:B------:R-:W-:Y:S02]  /*0f70*/  USHF.R.U32.HI UR5, URZ, 0x4, UR7 ;  /* 0x000000043f057899 */ /* 0x000fe40008011607 */
[----:B------:R-:W-:Y:S02]  /*0f80*/  USHF.R.U32.HI UR6, URZ, 0x4, UR6 ;  /* 0x000000043f067899 */ /* 0x000fe40008011606 */
[----:B------:R-:W-:Y:S02]  /*0f90*/  ULOP3.LUT UR5, UR5, 0x3fff, URZ, 0xc0, !UPT ;  /* 0x00003fff05057892 */ /* 0x000fe4000f8ec03f */
[----:B------:R-:W-:Y:S02]  /*0fa0*/  ULOP3.LUT UR6, UR6, 0x3fff, URZ, 0xc0, !UPT ;  /* 0x00003fff06067892 */ /* 0x000fe4000f8ec03f */
[----:B------:R-:W-:-:S02]  /*0fb0*/  ULOP3.LUT UR14, UR5, 0x10000, URZ, 0xfc, !UPT ;  /* 0x00010000050e7892 */ /* 0x000fc4000f8efc3f */
[----:B------:R-:W-:Y:S01]  /*0fc0*/  ULOP3.LUT UR15, UR6, 0x10000, URZ, 0xfc, !UPT ;  /* 0x00010000060f7892 */ /* 0x000fe2000f8efc3f */
[----:B------:R-:W-:-:S11]  /*0fd0*/  UMOV UR5, URZ ;  /* 0x0000003f00057c82 */ /* 0x000fd60008000000 */
.L_x_19:
[----:B------:R-:W-:-:S13]  /*0fe0*/  ISETP.NE.AND P1, PT, R10, 0x3, PT ;  /* 0x000000030a00780c */ /* 0x000fda0003f25270 */
[----:B0-----:R-:W-:Y:S05]  /*0ff0*/  @!P1 BRA `(.L_x_15) ;  /* 0x0000000000049947 */ /* 0x001fea0003800000 */
[----:B------:R-:W-:Y:S01]  /*1000*/  BPT.TRAP 0x1 ;  /* 0x000000040000795c */ /* 0x000fe20000300000 */
.L_x_15:
[----:B------:R-:W-:Y:S01]  /*1010*/  SHF.L.U32 R5, R9, 0x1f, RZ ;  /* 0x0000001f09057819 */ /* 0x000fe200000006ff */
[----:B------:R-:W-:-:S12]  /*1020*/  ULEA UR6, UR4, UR7, 0x3 ;  /* 0x0000000704067291 */ /* 0x000fd8000f8e183f */
.L_x_16:
[----:B0-----:R-:W-:-:S04]  /*1030*/  IMAD.U32 R6, RZ, RZ, UR6 ;  /* 0x00000006ff067e24 */ /* 0x001fc8000f8e00ff */
[----:B------:R0:W1:Y:S03]  /*1040*/  SYNCS.PHASECHK.TRANS64.TRYWAIT P0, [R6+URZ+0x37800], R5 ;  /* 0x03780005060075a7 */ /* 0x000066000800017f */
[----:B-1----:R-:W-:Y:S05]  /*1050*/  @!P0 NANOSLEEP.SYNCS 0x989680 ;  /* 0x009896800000895d */ /* 0x002fea0003900000 */
[----:B------:R-:W1:Y:S02]  /*1060*/  @!P0 SYNCS.PHASECHK.TRANS64 P0, [R6+URZ+0x37800], R5 ;  /* 0x03780005060085a7 */ /* 0x000e64000800007f */
[----:B-1----:R-:W-:Y:S05]  /*1070*/  @!P0 BRA `(.L_x_16) ;  /* 0xfffffffc00ec8947 */ /* 0x002fea000383ffff */
[----:B------:R-:W-:Y:S01]  /*1080*/  ULEA UR8, UR4, UR14, 0x7 ;  /* 0x0000000e04087291 */ /* 0x000fe2000f8e383f */
[----:B------:R-:W-:Y:S01]  /*1090*/  WARPGROUP.ARRIVE ;  /* 0x00000000000079c5 */ /* 0x000fe20000000000 */
[----:B------:R-:W-:Y:S01]  /*10a0*/  ULEA UR10, UR4, UR15, 0x8 ;  /* 0x0000000f040a7291 */ /* 0x000fe2000f8e403f */
[----:B------:R-:W-:Y:S01]  /*10b0*/  UMOV UR9, 0xc0000010 ;  /* 0xc000001000097882 */ /* 0x000fe20000000000 */
[----:B------:R-:W-:-:S07]  /*10c0*/  UMOV UR11, 0xc0000010 ;  /* 0xc0000010000b7882 */ /* 0x000fce0000000000 */
[----:B------:R-:W-:Y:S03]  /*10d0*/  QGMMA.64x128x32.F32.E4M3.E4M3 R24, gdesc[UR8], R24, UP0, gsb0 ;  /* 0x01e00000081879f3 */ /* 0x000fe6000b800818 */
[----:B------:R-:W-:Y:S02]  /*10e0*/  WARPGROUP.DEPBAR.LE gsb0, 0x1 ;  /* 0x00008000000079c5 */ /* 0x000fe40000010100 */
[----:B------:R-:W-:Y:S05]  /*10f0*/  @!P1 BRA `(.L_x_17) ;  /* 0x0000000000049947 */ /* 0x000fea0003800000 */
[----:B------:R-:W-:Y:S01]  /*1100*/  BPT.TRAP 0x1 ;  /* 0x000000040000795c */ /* 0x000fe20000300000 */
.L_x_17:
[----:B------:R-:W-:Y:S01]  /*1110*/  ULEA UR6, UR5, UR7, 0x3 ;  /* 0x0000000705067291 */ /* 0x000fe2000f8e183f */
[----:B------:R-:W-:-:S03]  /*1120*/  ISETP.GT.U32.AND P0, PT, R2, 0x1, PT ;  /* 0x000000010200780c */ /* 0x000fc60003f04070 */
[----:B------:R-:W-:-:S04]  /*1130*/  UIADD3 UR6, UR6, 0x37928, URZ ;  /* 0x0003792806067890 */ /* 0x000fc8000fffe03f */
[----:B------:R-:W-:-:S09]  /*1140*/  UPRMT UR6, URZ, 0x654, UR6 ;  /* 0x000006543f067896 */ /* 0x000fd20008000006 */
[----:B------:R-:W-:Y:S01]  /*1150*/  SYNCS.ARRIVE.TRANS64.RED.A1T0 RZ, [UR6], RZ ;  /* 0x000000ffffff79a7 */ /* 0x000fe20008100406 */
[----:B------:R-:W-:Y:S05]  /*1160*/  @P0 BRA `(.L_x_18) ;  /* 0x0000000000040947 */ /* 0x000fea0003800000 */
[----:B------:R-:W-:Y:S01]  /*1170*/  BPT.TRAP 0x1 ;  /* 0x000000040000795c */ /* 0x000fe20000300000 */
.L_x_18:
[----:B------:R-:W-:Y:S01]  /*1180*/  UIADD3 UR4, UR4, 0x1, URZ ;  /* 0x0000000104047890 */ /* 0x000fe2000fffe03f */
[C---:B------:R-:W-:Y:S01]  /*1190*/  ISETP.GT.AND P0, PT, R4.reuse, 0x1, PT ;  /* 0x000000010400780c */ /* 0x040fe20003f04270 */
[----:B------:R-:W-:Y:S01]  /*11a0*/  UIADD3 UR5, UR5, 0x1, URZ ;  /* 0x0000000105057890 */ /* 0x000fe2000fffe03f */
[----:B------:R-:W-:Y:S01]  /*11b0*/  VIADD R4, R4, 0xffffffff ;  /* 0xffffffff04047836 */ /* 0x000fe20000000000 */
[----:B------:R-:W-:Y:S02]  /*11c0*/  UISETP.NE.AND UP0, UPT, UR4, 0x25, UPT ;  /* 0x000000250400788c */ /* 0x000fe4000bf05270 */
[----:B------:R-:W-:Y:S02]  /*11d0*/  UISETP.NE.AND UP1, UPT, UR5, 0x25, UPT ;  /* 0x000000250500788c */ /* 0x000fe4000bf25270 */
[----:B------:R-:W-:Y:S02]  /*11e0*/  USEL UR6, URZ, 0x1, UP0 ;  /* 0x000000013f067887 */ /* 0x000fe40008000000 */
[----:B------:R-:W-:-:S02]  /*11f0*/  USEL UR4, UR4, URZ, UP0 ;  /* 0x0000003f04047287 */ /* 0x000fc40008000000 */
[----:B------:R-:W-:Y:S02]  /*1200*/  USEL UR5, UR5, URZ, UP1 ;  /* 0x0000003f05057287 */ /* 0x000fe40008800000 */
[----:B------:R-:W-:Y:S01]  /*1210*/  UPLOP3.LUT UP0, UPT, UPT, UPT, UPT, 0x80, 0x0 ;  /* 0x000000000000789c */ /* 0x000fe20003f0f070 */
[----:B------:R-:W-:Y:S01]  /*1220*/  LOP3.LUT R9, R9, UR6, RZ, 0x3c, !PT ;  /* 0x0000000609097c12 */ /* 0x000fe2000f8e3cff */
[----:B------:R-:W-:Y:S09]  /*1230*/  @P0 BRA `(.L_x_19) ;  /* 0xfffffffc00680947 */ /* 0x000ff2000383ffff */
.L_x_14:
[----:B------:R-:W-:Y:S01]  /*1240*/  ISETP.GE.AND P0, PT, R3, 0x1, PT ;  /* 0x000000010300780c */ /* 0x000fe20003f06270 */
[----:B------:R-:W-:-:S12]  /*1250*/  WARPGROUP.DEPBAR.LE gsb0, 0x0 ;  /* 0x00008000000079c5 */ /* 0x000fd80000010000 */
[----:B------:R-:W-:Y:S05]  /*1260*/  @!P0 BRA `(.L_x_20) ;  /* 0x00000000004c8947 */ /* 0x000fea0003800000 */
[----:B------:R-:W-:-:S04]  /*1270*/  LOP3.LUT R3, R2, 0x1, RZ, 0xfc, !PT ;  /* 0x0000000102037812 */ /* 0x000fc800078efcff */
[----:B------:R-:W-:-:S13]  /*1280*/  ISETP.NE.AND P0, PT, R3, 0x3, PT ;  /* 0x000000030300780c */ /* 0x000fda0003f05270 */
[----:B------:R-:W-:Y:S05]  /*1290*/  @!P0 BRA `(.L_x_21) ;  /* 0x0000000000048947 */ /* 0x000fea0003800000 */
[----:B------:R-:W-:Y:S01]  /*12a0*/  BPT.TRAP 0x1 ;  /* 0x000000040000795c */ /* 0x000fe20000300000 */
.L_x_21:
[----:B0-----:R-:W0:Y:S01]  /*12b0*/  S2R R6, SR_CgaCtaId ;  /* 0x0000000000067919 */ /* 0x001e220000008800 */
[----:B------:R-:W-:Y:S01]  /*12c0*/  IMAD.WIDE.U32 R4, R7, -0x45306eb3, RZ ;  /* 0xbacf914d07047825 */ /* 0x000fe200078e00ff */
[----:B------:R-:W-:-:S03]  /*12d0*/  ISETP.GT.U32.AND P0, PT, R2, 0x1, PT ;  /* 0x000000010200780c */ /* 0x000fc60003f04070 */
[----:B------:R-:W-:-:S05]  /*12e0*/  IMAD.IADD R3, R7, 0x1, -R5 ;  /* 0x0000000107037824 */ /* 0x000fca00078e0a05 */
[----:B------:R-:W-:-:S04]  /*12f0*/  LEA.HI R3, R3, R5, RZ, 0x1f ;  /* 0x0000000503037211 */ /* 0x000fc800078ff8ff */
[----:B------:R-:W-:Y:S02]  /*1300*/  SHF.R.U32.HI R4, RZ, 0x5, R3 ;  /* 0x00000005ff047819 */ /* 0x000fe40000011603 */
[----:B------:R-:W-:-:S03]  /*1310*/  MOV R3, 0x400 ;  /* 0x0000040000037802 */ /* 0x000fc60000000f00 */
[----:B------:R-:W-:Y:S01]  /*1320*/  IMAD R4, R4, -0x25, R7 ;  /* 0xffffffdb04047824 */ /* 0x000fe200078e0207 */
[----:B0-----:R-:W-:-:S05]  /*1330*/  LEA R3, R6, R3, 0x18 ;  /* 0x0000000306037211 */ /* 0x001fca00078ec0ff */
[----:B------:R-:W-:-:S04]  /*1340*/  IMAD R4, R4, 0x8, R3 ;  /* 0x0000000804047824 */ /* 0x000fc800078e0203 */
[----:B------:R-:W-:-:S05]  /*1350*/  VIADD R4, R4, 0x37928 ;  /* 0x0003792804047836 */ /* 0x000fca0000000000 */
[----:B------:R-:W-:-:S04]  /*1360*/  PRMT R4, RZ, 0x654, R4 ;  /* 0x00000654ff047816 */ /* 0x000fc80000000004 */
[----:B------:R1:W-:Y:S01]  /*1370*/  SYNCS.ARRIVE.TRANS64.RED.A1T0 RZ, [R4+URZ], RZ ;  /* 0x000000ff04ff79a7 */ /* 0x0003e2000810043f */
[----:B------:R-:W-:Y:S05]  /*1380*/  @P0 BRA `(.L_x_20) ;  /* 0x0000000000040947 */ /* 0x000fea0003800000 */
[----:B------:R-:W-:Y:S01]  /*1390*/  BPT.TRAP 0x1 ;  /* 0x000000040000795c */ /* 0x000fe20000300000 */
.L_x_20:
[----:B------:R-:W2:Y:S01]  /*13a0*/  S2R R3, SR_TID.X ;  /* 0x0000000000037919 */ /* 0x000ea20000002100 */
[----:B------:R-:W-:Y:S01]  /*13b0*/  ULDC.64 UR4, c[0x0][0x280] ;  /* 0x0000a00000047ab9 */ /* 0x000fe20000000a00 */
[----:B------:R-:W4:Y:S01]  /*13c0*/  S2R R9, SR_CTAID.Y ;  /* 0x0000000000097919 */ /* 0x000f220000002600 */
[----:B------:R-:W0:Y:S01]  /*13d0*/  S2R R7, SR_CTAID.X ;  /* 0x0000000000077919 */ /* 0x000e220000002500 */
[----:B--2---:R-:W-:-:S04]  /*13e0*/  SHF.R.S32.HI R2, RZ, 0x1f, R3 ;  /* 0x0000001fff027819 */ /* 0x004fc80000011403 */
[----:B------:R-:W-:Y:S01]  /*13f0*/  LEA.HI R2, R2, R3, RZ, 0x7 ;  /* 0x0000000302027211 */ /* 0x000fe200078f38ff */
[----:B----4-:R-:W-:-:S03]  /*1400*/  IMAD.SHL.U32 R9, R9, 0x80, RZ ;  /* 0x0000008009097824 */ /* 0x010fc600078e00ff */
[----:B------:R-:W-:Y:S01]  /*1410*/  LOP3.LUT R2, R2, 0xffffff80, RZ, 0xc0, !PT ;  /* 0xffffff8002027812 */ /* 0x000fe200078ec0ff */
[----:B0-----:R-:W-:Y:S01]  /*1420*/  IMAD.SHL.U32 R6, R7, 0x40, RZ ;  /* 0x0000004007067824 */ /* 0x001fe200078e00ff */
[----:B------:R-:W-:-:S03]  /*1430*/  ISETP.GE.AND P0, PT, R9, UR5, PT ;  /* 0x0000000509007c0c */ /* 0x000fc6000bf06270 */
[----:B------:R-:W-:Y:S01]  /*1440*/  IMAD.IADD R2, R3, 0x1, -R2 ;  /* 0x0000000103027824 */ /* 0x000fe200078e0a02 */
[----:B------:R-:W-:-:S04]  /*1450*/  ISETP.GE.OR P0, PT, R6, UR4, P0 ;  /* 0x0000000406007c0c */ /* 0x000fc80008706670 */
[----:B------:R-:W-:-:S04]  /*1460*/  SHF.R.S32.HI R3, RZ, 0x1f, R2 ;  /* 0x0000001fff037819 */ /* 0x000fc80000011402 */
[----:B-1----:R-:W-:-:S04]  /*1470*/  LEA.HI R4, R3, R2, RZ, 0x2 ;  /* 0x0000000203047211 */ /* 0x002fc800078f10ff */
[--C-:B------:R-:W-:Y:S02]  /*1480*/  SHF.R.S32.HI R12, RZ, 0x2, R4.reuse ;  /* 0x00000002ff0c7819 */ /* 0x100fe40000011404 */
[----:B------:R-:W-:-:S04]  /*1490*/  SHF.R.S32.HI R5, RZ, 0x1f, R4 ;  /* 0x0000001fff057819 */ /* 0x000fc80000011404 */
[----:B------:R-:W-:Y:S01]  /*14a0*/  LEA.HI R5, R5, R12, RZ, 0x3 ;  /* 0x0000000c05057211 */ /* 0x000fe200078f18ff */
[----:B------:R-:W-:Y:S06]  /*14b0*/  @P0 EXIT ;  /* 0x000000000000094d */ /* 0x000fec0003800000 */
[----:B------:R-:W-:Y:S01]  /*14c0*/  LOP3.LUT R13, R5, 0xfffffff8, RZ, 0xc0, !PT ;  /* 0xfffffff8050d7812 */ /* 0x000fe200078ec0ff */
[----:B------:R-:W0:Y:S01]  /*14d0*/  LDC.64 R10, c[0x0][0x5d0] ;  /* 0x00017400ff0a7b82 */ /* 0x000e220000000a00 */
[----:B------:R-:W-:Y:S01]  /*14e0*/  LOP3.LUT R5, R4, 0x7ffffffc, RZ, 0xc0, !PT ;  /* 0x7ffffffc04057812 */ /* 0x000fe200078ec0ff */
[----:B------:R-:W-:Y:S02]  /*14f0*/  ULDC.64 UR6, c[0x0][0x5c8] ;  /* 0x0001720000067ab9 */ /* 0x000fe40000000a00 */
[----:B------:R-:W-:Y:S02]  /*1500*/  IMAD.IADD R12, R12, 0x1, -R13 ;  /* 0x000000010c0c7824 */ /* 0x000fe400078e0a0d */
[----:B------:R-:W-:Y:S01]  /*1510*/  IMAD.IADD R5, R2, 0x1, -R5 ;  /* 0x0000000102057824 */ /* 0x000fe200078e0a05 */
[----:B------:R-:W-:Y:S02]  /*1520*/  LEA.HI R2, R3, R2, RZ, 0x5 ;  /* 0x0000000203027211 */ /* 0x000fe400078f28ff */
[----:B------:R-:W-:Y:S01]  /*1530*/  SHF.R.S32.HI R13, RZ, 0x1f, R12 ;  /* 0x0000001fff0d7819 */ /* 0x000fe2000001140c */
[----:B------:R-:W-:-:S02]  /*1540*/  IMAD.SHL.U32 R14, R5, 0x2, RZ ;  /* 0x00000002050e7824 */ /* 0x000fc400078e00ff */
[----:B------:R-:W-:Y:S01]  /*1550*/  IMAD.WIDE R4, R7, 0x40, R12 ;  /* 0x0000004007047825 */ /* 0x000fe200078e020c */
[----:B------:R-:W-:Y:S02]  /*1560*/  SHF.R.S32.HI R7, RZ, 0x5, R2 ;  /* 0x00000005ff077819 */ /* 0x000fe40000011402 */
[----:B------:R-:W-:Y:S02]  /*1570*/  SHF.R.S32.HI R16, RZ, 0x1f, R14 ;  /* 0x0000001fff107819 */ /* 0x000fe4000001140e */
[----:B------:R-:W-:Y:S01]  /*1580*/  IADD3 R2, P0, R9, R14, RZ ;  /* 0x0000000e09027210 */ /* 0x000fe20007f1e0ff */
[----:B------:R-:W-:-:S03]  /*1590*/  IMAD.WIDE R4, R7, 0x10, R4 ;  /* 0x0000001007047825 */ /* 0x000fc600078e0204 */
[----:B------:R-:W-:Y:S01]  /*15a0*/  LEA.HI.X.SX32 R3, R9, R16, 0x1, P0 ;  /* 0x0000001009037211 */ /* 0x000fe200000f0eff */
[-C--:B0-----:R-:W-:Y:S01]  /*15b0*/  IMAD R13, R5, R10.reuse, RZ ;  /* 0x0000000a050d7224 */ /* 0x081fe200078e02ff */
[----:B------:R-:W-:Y:S01]  /*15c0*/  IADD3 R9, -R14, UR5, -R9 ;  /* 0x000000050e097c10 */ /* 0x000fe2000fffe909 */
[----:B------:R-:W-:-:S04]  /*15d0*/  IMAD.WIDE.U32 R16, R4, R10, R2 ;  /* 0x0000000a04107225 */ /* 0x000fc800078e0002 */
[----:B------:R-:W-:Y:S01]  /*15e0*/  IMAD R13, R4, R11, R13 ;  /* 0x0000000b040d7224 */ /* 0x000fe200078e020d */
[----:B------:R-:W-:-:S03]  /*15f0*/  LEA R15, P0, R10, R16, 0x3 ;  /* 0x000000100a0f7211 */ /* 0x000fc600078018ff */
[----:B------:R-:W-:Y:S02]  /*1600*/  IMAD.IADD R17, R17, 0x1, R13 ;  /* 0x0000000111117824 */ /* 0x000fe400078e020d */
[----:B------:R-:W-:Y:S01]  /*1610*/  IMAD R13, R7, -0x10, -R6 ;  /* 0xfffffff0070d7824 */ /* 0x000fe200078e0a06 */
[----:B------:R-:W-:Y:S02]  /*1620*/  IADD3 R6, P1, R16, UR6, RZ ;  /* 0x0000000610067c10 */ /* 0x000fe4000ff3e0ff */
[----:B------:R-:W-:Y:S02]  /*1630*/  LEA.HI.X R11, R10, R17, R11, 0x3, P0 ;  /* 0x000000110a0b7211 */ /* 0x000fe400000f1c0b */
[----:B---3-5:R-:W-:Y:S02]  /*1640*/  FSETP.NEU.AND P0, PT, R8, RZ, PT ;  /* 0x000000ff0800720b */ /* 0x028fe40003f0d000 */
[----:B------:R-:W-:Y:S02]  /*1650*/  IADD3 R10, P2, R15, UR6, RZ ;  /* 0x000000060f0a7c10 */ /* 0x000fe4000ff5e0ff */
[----:B------:R-:W-:-:S02]  /*1660*/  IADD3.X R7, R17, UR7, RZ, P1, !PT ;  /* 0x0000000711077c10 */ /* 0x000fc40008ffe4ff */
[----:B------:R-:W-:Y:S02]  /*1670*/  IADD3.X R11, R11, UR7, RZ, P2, !PT ;  /* 0x000000070b0b7c10 */ /* 0x000fe400097fe4ff */
[----:B------:R-:W-:-:S05]  /*1680*/  IADD3 R14, R13, UR4, -R12 ;  /* 0x000000040d0e7c10 */ /* 0x000fca000fffe80c */
[----:B------:R-:W-:Y:S05]  /*1690*/  @!P0 BRA `(.L_x_22) ;  /* 0x0000003400288947 */ /* 0x000fea0003800000 */
[----:B------:R-:W-:Y:S01]  /*16a0*/  ISETP.GE.AND P1, PT, R14, 0x1, PT ;  /* 0x000000010e00780c */ /* 0x000fe20003f26270 */
[----:B------:R-:W-:Y:S01]  /*16b0*/  ULDC.64 UR4, c[0x0][0x5b0] ;  /* 0x00016c0000047ab9 */ /* 0x000fe20000000a00 */
[----:B------:R-:W-:Y:S01]  /*16c0*/  ULDC.64 UR6, c[0x0][0x5a8] ;  /* 0x00016a0000067ab9 */ /* 0x000fe20000000a00 */
[----:B------:R-:W-:Y:S01]  /*16d0*/  IMAD R15, R5, UR4, RZ ;  /* 0x00000004050f7c24 */ /* 0x000fe2000f8e02ff */
[----:B------:R-:W-:Y:S01]  /*16e0*/  ISETP.LT.OR P0, PT, R9, 0x1, !P1 ;  /* 0x000000010900780c */ /* 0x000fe20004f01670 */
[C---:B------:R-:W-:Y:S01]  /*16f0*/  IMAD.WIDE.U32 R12, R4.reuse, UR4, R2 ;  /* 0x00000004040c7c25 */ /* 0x040fe2000f8e0002 */
[----:B------:R-:W-:Y:S03]  /*1700*/  BSSY B0, `(.L_x_23) ;  /* 0x0000007000007945 */ /* 0x000fe60003800000 */
[----:B------:R-:W-:Y:S01]  /*1710*/  IMAD R15, R4, UR5, R15 ;  /* 0x00000005040f7c24 */ /* 0x000fe2000f8e020f */
[----:B------:R-:W-:-:S04]  /*1720*/  IADD3 R12, P2, R12, UR6, RZ ;  /* 0x000000060c0c7c10 */ /* 0x000fc8000ff5e0ff */
[--C-:B------:R-:W-:Y:S02]  /*1730*/  IADD3.X R13, R13, UR7, R15.reuse, P2, !PT ;  /* 0x000000070d0d7c10 */ /* 0x100fe400097fe40f */
[----:B------:R-:W-:Y:S01]  /*1740*/  PRMT R15, RZ, 0x7610, R15 ;  /* 0x00007610ff0f7816 */ /* 0x000fe2000000000f */
[----:B------:R-:W-:Y:S06]  /*1750*/  @P0 BRA `(.L_x_24) ;  /* 0x0000000000040947 */ /* 0x000fec0003800000 */
[----:B------:R0:W5:Y:S02]  /*1760*/  LDG.E.U8 R15, desc[UR12][R12.64] ;  /* 0x0000000c0c0f7981 */ /* 0x000164000c1e1100 */
.L_x_24:
[----:B------:R-:W-:Y:S05]  /*1770*/  BSYNC B0 ;  /* 0x0000000000007941 */ /* 0x000fea0003800000 */
.L_x_23:
[----:B-----5:R-:W-:Y:S01]  /*1780*/  LOP3.LUT R15, R15, 0xff, RZ, 0xc0, !PT ;  /* 0x000000ff0f0f7812 */ /* 0x020fe200078ec0ff */
[----:B------:R-:W-:Y:S01]  /*1790*/  BSSY B0, `(.L_x_25) ;  /* 0x000000b000007945 */ /* 0x000fe20003800000 */
[----:B------:R-:W-:Y:S02]  /*17a0*/  ISETP.LT.OR P2, PT, R9, 0x2, !P1 ;  /* 0x000000020900780c */ /* 0x000fe40004f41670 */
[----:B------:R-:W-:-:S05]  /*17b0*/  F2FP.F16.E4M3.UNPACK_B R15, R15 ;  /* 0x0000000fff0f723e */ /* 0x000fca00020006ff */
[----:B------:R-:W-:-:S05]  /*17c0*/  HADD2.F32 R15, -RZ, R15.H0_H0 ;  /* 0x2000000fff0f7230 */ /* 0x000fca0000004100 */
[----:B------:R-:W-:-:S04]  /*17d0*/  FMUL R15, R15, R8 ;  /* 0x000000080f0f7220 */ /* 0x000fc80000400000 */
[----:B------:R-:W-:-:S05]  /*17e0*/  FFMA R15, R24, R0, R15 ;  /* 0x00000000180f7223 */ /* 0x000fca000000000f */
[----:B------:R-:W-:Y:S02]  /*17f0*/  F2FP.SATFINITE.E4M3.F32.PACK_AB_MERGE_C R17, RZ, R15, RZ ;  /* 0x0000000fff11723e */ /* 0x000fe400048070ff */
[----:B------:R-:W-:-:S03]  /*1800*/  PRMT R15, RZ, 0x7610, R15 ;  /* 0x00007610ff0f7816 */ /* 0x000fc6000000000f */
[----:B------:R1:W-:Y:S01]  /*1810*/  @!P0 STG.E.U8 desc[UR12][R6.64], R17 ;  /* 0x0000001106008986 */ /* 0x0003e2000c10110c */
[----:B------:R-:W-:Y:S05]  /*1820*/  @P2 BRA `(.L_x_26) ;  /* 0x0000000000042947 */ /* 0x000fea0003800000 */
[----:B------:R2:W5:Y:S02]  /*1830*/  LDG.E.U8 R15, desc[UR12][R12.64+0x1] ;  /* 0x0000010c0c0f7981 */ /* 0x000564000c1e1100 */
.L_x_26:
[----:B------:R-:W-:Y:S05]  /*1840*/  BSYNC B0 ;  /* 0x0000000000007941 */ /* 0x000fea0003800000 */
.L_x_25:
[----:B-----5:R-:W-:Y:S01]  /*1850*/  LOP3.LUT R15, R15, 0xff, RZ, 0xc0, !PT ;  /* 0x000000ff0f0f7812 */ /* 0x020fe200078ec0ff */
[----:B------:R-:W-:Y:S01]  /*1860*/  BSSY B0, `(.L_x_27) ;  /* 0x0000013000007945 */ /* 0x000fe20003800000 */
[----:B-1----:R-:W-:Y:S02]  /*1870*/  IADD3 R17, P0, R4, 0x8, RZ ;  /* 0x0000000804117810 */ /* 0x002fe40007f1e0ff */
[----:B------:R-:W-:-:S03]  /*1880*/  F2FP.F16.E4M3.UNPACK_B R15, R15 ;  /* 0x0000000fff0f723e */ /* 0x000fc600020006ff */
[----:B------:R-:W-:Y:S01]  /*1890*/  IMAD.X R5, RZ, RZ, R5, P0 ;  /* 0x000000ffff057224 */ /* 0x000fe200000e0605 */
[----:B------:R-:W-:Y:S01]  /*18a0*/  ISETP.GE.AND P0, PT, R14, 0x9, PT ;  /* 0x000000090e00780c */ /* 0x000fe20003f06270 */
[----:B------:R-:W-:Y:S02]  /*18b0*/  HADD2.F32 R15, -RZ, R15.H0_H0 ;  /* 0x2000000fff0f7230 */ /* 0x000fe40000004100 */
[----:B------:R-:W-:Y:S01]  /*18c0*/  IMAD R16, R5, UR4, RZ ;  /* 0x0000000405107c24 */ /* 0x000fe2000f8e02ff */
[----:B------:R-:W-:Y:S01]  /*18d0*/  ISETP.LT.OR P3, PT, R9, 0x1, !P0 ;  /* 0x000000010900780c */ /* 0x000fe20004761670 */
[----:B------:R-:W-:-:S04]  /*18e0*/  IMAD.WIDE.U32 R2, R17, UR4, R2 ;  /* 0x0000000411027c25 */ /* 0x000fc8000f8e0002 */
[----:B------:R-:W-:Y:S01]  /*18f0*/  FMUL R4, R15, R8 ;  /* 0x000000080f047220 */ /* 0x000fe20000400000 */
[----:B------:R-:W-:-:S03]  /*1900*/  IMAD R17, R17, UR5, R16 ;  /* 0x0000000511117c24 */ /* 0x000fc6000f8e0210 */
[----:B------:R-:W-:Y:S01]  /*1910*/  FFMA R4, R25, R0, R4 ;  /* 0x0000000019047223 */ /* 0x000fe20000000004 */
[----:B------:R-:W-:-:S04]  /*1920*/  IADD3 R2, P4, R2, UR6, RZ ;  /* 0x0000000602027c10 */ /* 0x000fc8000ff9e0ff */
[----:B------:R-:W-:Y:S02]  /*1930*/  F2FP.SATFINITE.E4M3.F32.PACK_AB_MERGE_C R5, RZ, R4, RZ ;  /* 0x00000004ff05723e */ /* 0x000fe400048070ff */
[----:B------:R-:W-:Y:S02]  /*1940*/  IADD3.X R3, R3, UR7, R17, P4, !PT ;  /* 0x0000000703037c10 */ /* 0x000fe4000a7fe411 */
[----:B------:R-:W-:Y:S01]  /*1950*/  PRMT R4, RZ, 0x7610, R4 ;  /* 0x00007610ff047816 */ /* 0x000fe20000000004 */
[----:B------:R1:W-:Y:S01]  /*1960*/  @!P2 STG.E.U8 desc[UR12][R6.64+0x1], R5 ;  /* 0x000001050600a986 */ /* 0x0003e2000c10110c */
[----:B------:R-:W-:Y:S05]  /*1970*/  @P3 BRA `(.L_x_28) ;  /* 0x0000000000043947 */ /* 0x000fea0003800000 */
[----:B------:R3:W5:Y:S02]  /*1980*/  LDG.E.U8 R4, desc[UR12][R2.64] ;  /* 0x0000000c02047981 */ /* 0x000764000c1e1100 */
.L_x_28:
[----:B------:R-:W-:Y:S05]  /*1990*/  BSYNC B0 ;  /* 0x0000000000007941 */ /* 0x000fea0003800000 */
.L_x_27:
[----:B-----5:R-:W-:Y:S01]  /*19a0*/  LOP3.LUT R4, R4, 0xff, RZ, 0xc0, !PT ;  /* 0x000000ff04047812 */ /* 0x020fe200078ec0ff */
[----:B------:R-:W-:Y:S01]  /*19b0*/  BSSY B0, `(.L_x_29) ;  /* 0x000000b000007945 */ /* 0x000fe20003800000 */
[----:B------:R-:W-:Y:S02]  /*19c0*/  ISETP.LT.OR P2, PT, R9, 0x2, !P0 ;  /* 0x000000020900780c */ /* 0x000fe40004741670 */
[----:B------:R-:W-:-:S05]  /*19d0*/  F2FP.F16.E4M3.UNPACK_B R4, R4 ;  /* 0x00000004ff04723e */ /* 0x000fca00020006ff */
[----:B-1----:R-:W-:Y:S01]  /*19e0*/  HADD2.F32 R5, -RZ, R4.H0_H0 ;  /* 0x20000004ff057230 */ /* 0x002fe20000004100 */
[----:B------:R-:W-:-:S04]  /*19f0*/  PRMT R4, RZ, 0x7610, R4 ;  /* 0x00007610ff047816 */ /* 0x000fc80000000004 */
[----:B------:R-:W-:-:S04]  /*1a00*/  FMUL R5, R5, R8 ;  /* 0x0000000805057220 */ /* 0x000fc80000400000 */
[----:B------:R-:W-:-:S05]  /*1a10*/  FFMA R5, R26, R0, R5 ;  /* 0x000000001a057223 */ /* 0x000fca0000000005 */
[----:B------:R-:W-:-:S05]  /*1a20*/  F2FP.SATFINITE.E4M3.F32.PACK_AB_MERGE_C R5, RZ, R5, RZ ;  /* 0x00000005ff05723e */ /* 0x000fca00048070ff */
[----:B------:R1:W-:Y:S01]  /*1a30*/  @!P3 STG.E.U8 desc[UR12][R10.64], R5 ;  /* 0x000000050a00b986 */ /* 0x0003e2000c10110c */
[----:B------:R-:W-:Y:S05]  /*1a40*/  @P2 BRA `(.L_x_30) ;  /* 0x0000000000042947 */ /* 0x000fea0003800000 */
[----:B------:R4:W5:Y:S02]  /*1a50*/  LDG.E.U8 R4, desc[UR12][R2.64+0x1] ;  /* 0x0000010c02047981 */ /* 0x000964000c1e1100 */
.L_x_30:
[----:B------:R-:W-:Y:S05]  /*1a60*/  BSYNC B0 ;  /* 0x0000000000007941 */ /* 0x000fea0003800000 */
.L_x_29:
[----:B-----5:R-:W-:Y:S01]  /*1a70*/  LOP3.LUT R4, R4, 0xff, RZ, 0xc0, !PT ;  /* 0x000000ff04047812 */ /* 0x020fe200078ec0ff */
[----:B------:R-:W-:Y:S01]  /*1a80*/  BSSY B0, `(.L_x_31) ;  /* 0x000000b000007945 */ /* 0x000fe20003800000 */
[----:B------:R-:W-:Y:S02]  /*1a90*/  ISETP.LT.OR P3, PT, R9, 0x9, !P1 ;  /* 0x000000090900780c */ /* 0x000fe40004f61670 */
[----:B------:R-:W-:-:S05]  /*1aa0*/  F2FP.F16.E4M3.UNPACK_B R4, R4 ;  /* 0x00000004ff04723e */ /* 0x000fca00020006ff */
[----:B-1----:R-:W-:-:S05]  /*1ab0*/  HADD2.F32 R5, -RZ, R4.H0_H0 ;  /* 0x20000004ff057230 */ /* 0x002fca0000004100 */
[----:B------:R-:W-:-:S04]  /*1ac0*/  FMUL R4, R5, R8 ;  /* 0x0000000805047220 */ /* 0x000fc80000400000 */
[----:B------:R-:W-:-:S05]  /*1ad0*/  FFMA R4, R27, R0, R4 ;  /* 0x000000001b047223 */ /* 0x000fca0000000004 */
[----:B------:R-:W-:Y:S02]  /*1ae0*/  F2FP.SATFINITE.E4M3.F32.PACK_AB_MERGE_C R5, RZ, R4, RZ ;  /* 0x00000004ff05723e */ /* 0x000fe400048070ff */
[----:B------:R-:W-:-:S03]  /*1af0*/  PRMT R4, RZ, 0x7610, R4 ;  /* 0x00007610ff047816 */ /* 0x000fc60000000004 */
[----:B------:R1:W-:Y:S01]  /*1b00*/  @!P2 STG.E.U8 desc[UR12][R10.64+0x1], R5 ;  /* 0x000001050a00a986 */ /* 0x0003e2000c10110c */
[----:B------:R-:W-:Y:S05]  /*1b10*/  @P3 BRA `(.L_x_32) ;  /* 0x0000000000043947 */ /* 0x000fea0003800000 */
[----:B------:R0:W5:Y:S02]  /*1b20*/  LDG.E.U8 R4, desc[UR12][R12.64+0x8] ;  /* 0x0000080c0c047981 */ /* 0x000164000c1e1100 */
.L_x_32:
[----:B------:R-:W-:Y:S05]  /*1b30*/  BSYNC B0 ;  /* 0x0000000000007941 */ /* 0x000fea0003800000 */
.L_x_31:
        /* <DEDUP_REMOVED lines=12> */
.L_x_34:
[----:B------:R-:W-:Y:S05]  /*1c00*/  BSYNC B0 ;  /* 0x0000000000007941 */ /* 0x000fea0003800000 */
.L_x_33:
        /* <DEDUP_REMOVED lines=12> */
.L_x_36:
[----:B------:R-:W-:Y:S05]  /*1cd0*/  BSYNC B0 ;  /* 0x0000000000007941 */ /* 0x000fea0003800000 */
.L_x_35:
        /* <DEDUP_REMOVED lines=12> */
.L_x_38:
[----:B------:R-:W-:Y:S05]  /*1da0*/  BSYNC B0 ;  /* 0x0000000000007941 */ /* 0x000fea0003800000 */
.L_x_37:
        /* <DEDUP_REMOVED lines=12> */
.L_x_40:
[----:B------:R-:W-:Y:S05]  /*1e70*/  BSYNC B0 ;  /* 0x0000000000007941 */ /* 0x000fea0003800000 */
.L_x_39:
        /* <DEDUP_REMOVED lines=12> */
.L_x_42:
[----:B------:R-:W-:Y:S05]  /*1f40*/  BSYNC B0 ;  /* 0x0000000000007941 */ /* 0x000fea0003800000 */
.L_x_41:
        /* <DEDUP_REMOVED lines=12> */
.L_x_44:
[----:B------:R-:W-:Y:S05]  /*2010*/  BSYNC B0 ;  /* 0x0000000000007941 */ /* 0x000fea0003800000 */
.L_x_43:
        /* <DEDUP_REMOVED lines=12> */
.L_x_46:
[----:B------:R-:W-:Y:S05]  /*20e0*/  BSYNC B0 ;  /* 0x0000000000007941 */ /* 0x000fea0003800000 */
.L_x_45:
        /* <DEDUP_REMOVED lines=12> */
.L_x_48:
[----:B------:R-:W-:Y:S05]  /*21b0*/  BSYNC B0 ;  /* 0x0000000000007941 */ /* 0x000fea0003800000 */
.L_x_47:
        /* <DEDUP_REMOVED lines=12> */
.L_x_50:
[----:B------:R-:W-:Y:S05]  /*2280*/  BSYNC B0 ;  /* 0x0000000000007941 */ /* 0x000fea0003800000 */
.L_x_49:
        /* <DEDUP_REMOVED lines=12> */
.L_x_52:
[----:B------:R-:W-:Y:S05]  /*2350*/  BSYNC B0 ;  /* 0x0000000000007941 */ /* 0x000fea0003800000 */
.L_x_51:
        /* <DEDUP_REMOVED lines=12> */
.L_x_54:
[----:B------:R-:W-:Y:S05]  /*2420*/  BSYNC B0 ;  /* 0x0000000000007941 */ /* 0x000fea0003800000 */
.L_x_53:
        /* <DEDUP_REMOVED lines=12> */
.L_x_56:
[----:B------:R-:W-:Y:S05]  /*24f0*/  BSYNC B0 ;  /* 0x0000000000007941 */ /* 0x000fea0003800000 */
.L_x_55:
        /* <DEDUP_REMOVED lines=12> */
.L_x_58:
[----:B------:R-:W-:Y:S05]  /*25c0*/  BSYNC B0 ;  /* 0x0000000000007941 */ /* 0x000fea0003800000 */
.L_x_57:
        /* <DEDUP_REMOVED lines=12> */
.L_x_60:
[----:B------:R-:W-:Y:S05]  /*2690*/  BSYNC B0 ;  /* 0x0000000000007941 */ /* 0x000fea0003800000 */
.L_x_59:
        /* <DEDUP_REMOVED lines=12> */
.L_x_62:
[----:B------:R-:W-:Y:S05]  /*2760*/  BSYNC B0 ;  /* 0x0000000000007941 */ /* 0x000fea0003800000 */
.L_x_61:
        /* <DEDUP_REMOVED lines=12> */
.L_x_64:
[----:B------:R-:W-:Y:S05]  /*2830*/  BSYNC B0 ;  /* 0x0000000000007941 */ /* 0x000fea0003800000 */
.L_x_63:
        /* <DEDUP_REMOVED lines=12> */
.L_x_66:
[----:B------:R-:W-:Y:S05]  /*2900*/  BSYNC B0 ;  /* 0x0000000000007941 */ /* 0x000fea0003800000 */
.L_x_65:
        /* <DEDUP_REMOVED lines=12> */
.L_x_68:
[----:B------:R-:W-:Y:S05]  /*29d0*/  BSYNC B0 ;  /* 0x0000000000007941 */ /* 0x000fea0003800000 */
.L_x_67:
        /* <DEDUP_REMOVED lines=12> */
.L_x_70:
[----:B------:R-:W-:Y:S05]  /*2aa0*/  BSYNC B0 ;  /* 0x0000000000007941 */ /* 0x000fea0003800000 */
.L_x_69:
        /* <DEDUP_REMOVED lines=12> */
.L_x_72:
[----:B------:R-:W-:Y:S05]  /*2b70*/  BSYNC B0 ;  /* 0x0000000000007941 */ /* 0x000fea0003800000 */
.L_x_71:
        /* <DEDUP_REMOVED lines=12> */
.L_x_74:
[----:B------:R-:W-:Y:S05]  /*2c40*/  BSYNC B0 ;  /* 0x0000000000007941 */ /* 0x000fea0003800000 */
.L_x_73:
        /* <DEDUP_REMOVED lines=12> */
.L_x_76:
[----:B------:R-:W-:Y:S05]  /*2d10*/  BSYNC B0 ;  /* 0x0000000000007941 */ /* 0x000fea0003800000 */
.L_x_75:
        /* <DEDUP_REMOVED lines=12> */
.L_x_78:
[----:B------:R-:W-:Y:S05]  /*2de0*/  BSYNC B0 ;  /* 0x0000000000007941 */ /* 0x000fea0003800000 */
.L_x_77:
        /* <DEDUP_REMOVED lines=12> */
.L_x_80:
[----:B------:R-:W-:Y:S05]  /*2eb0*/  BSYNC B0 ;  /* 0x0000000000007941 */ /* 0x000fea0003800000 */
.L_x_79:
        /* <DEDUP_REMOVED lines=12> */
.L_x_82:
[----:B------:R-:W-:Y:S05]  /*2f80*/  BSYNC B0 ;  /* 0x0000000000007941 */ /* 0x000fea0003800000 */
.L_x_81:
        /* <DEDUP_REMOVED lines=12> */
.L_x_84:
[----:B------:R-:W-:Y:S05]  /*3050*/  BSYNC B0 ;  /* 0x0000000000007941 */ /* 0x000fea0003800000 */
.L_x_83:
        /* <DEDUP_REMOVED lines=12> */
.L_x_86:
[----:B------:R-:W-:Y:S05]  /*3120*/  BSYNC B0 ;  /* 0x0000000000007941 */ /* 0x000fea0003800000 */
.L_x_85:
        /* <DEDUP_REMOVED lines=12> */
.L_x_88:
[----:B------:R-:W-:Y:S05]  /*31f0*/  BSYNC B0 ;  /* 0x0000000000007941 */ /* 0x000fea0003800000 */
.L_x_87:
        /* <DEDUP_REMOVED lines=12> */
.L_x_90:
[----:B------:R-:W-:Y:S05]  /*32c0*/  BSYNC B0 ;  /* 0x0000000000007941 */ /* 0x000fea0003800000 */
.L_x_89:
        /* <DEDUP_REMOVED lines=12> */
.L_x_92:
[----:B------:R-:W-:Y:S05]  /*3390*/  BSYNC B0 ;  /* 0x0000000000007941 */ /* 0x000fea0003800000 */
.L_x_91:
        /* <DEDUP_REMOVED lines=12> */
.L_x_94:
[----:B------:R-:W-:Y:S05]  /*3460*/  BSYNC B0 ;  /* 0x0000000000007941 */ /* 0x000fea0003800000 */
.L_x_93:
        /* <DEDUP_REMOVED lines=12> */
.L_x_96:
[----:B------:R-:W-:Y:S05]  /*3530*/  BSYNC B0 ;  /* 0x0000000000007941 */ /* 0x000fea0003800000 */
.L_x_95:
        /* <DEDUP_REMOVED lines=12> */
.L_x_98:
[----:B------:R-:W-:Y:S05]  /*3600*/  BSYNC B0 ;  /* 0x0000000000007941 */ /* 0x000fea0003800000 */
.L_x_97:
        /* <DEDUP_REMOVED lines=12> */
.L_x_100:
[----:B------:R-:W-:Y:S05]  /*36d0*/  BSYNC B0 ;  /* 0x0000000000007941 */ /* 0x000fea0003800000 */
.L_x_99:
        /* <DEDUP_REMOVED lines=12> */
.L_x_102:
[----:B------:R-:W-:Y:S05]  /*37a0*/  BSYNC B0 ;  /* 0x0000000000007941 */ /* 0x000fea0003800000 */
.L_x_101:
        /* <DEDUP_REMOVED lines=12> */
.L_x_104:
[----:B------:R-:W-:Y:S05]  /*3870*/  BSYNC B0 ;  /* 0x0000000000007941 */ /* 0x000fea0003800000 */
.L_x_103:
        /* <DEDUP_REMOVED lines=12> */
.L_x_106:
[----:B------:R-:W-:Y:S05]  /*3940*/  BSYNC B0 ;  /* 0x0000000000007941 */ /* 0x000fea0003800000 */
.L_x_105:
        /* <DEDUP_REMOVED lines=12> */
.L_x_108:
[----:B------:R-:W-:Y:S05]  /*3a10*/  BSYNC B0 ;  /* 0x0000000000007941 */ /* 0x000fea0003800000 */
.L_x_107:
        /* <DEDUP_REMOVED lines=12> */
.L_x_110:
[----:B------:R-:W-:Y:S05]  /*3ae0*/  BSYNC B0 ;  /* 0x0000000000007941 */ /* 0x000fea0003800000 */
.L_x_109:
        /* <DEDUP_REMOVED lines=12> */
.L_x_112:
[----:B------:R-:W-:Y:S05]  /*3bb0*/  BSYNC B0 ;  /* 0x0000000000007941 */ /* 0x000fea0003800000 */
.L_x_111:
        /* <DEDUP_REMOVED lines=12> */
.L_x_114:
[----:B------:R-:W-:Y:S05]  /*3c80*/  BSYNC B0 ;  /* 0x0000000000007941 */ /* 0x000fea0003800000 */
.L_x_113:
        /* <DEDUP_REMOVED lines=12> */
.L_x_116:
[----:B------:R-:W-:Y:S05]  /*3d50*/  BSYNC B0 ;  /* 0x0000000000007941 */ /* 0x000fea0003800000 */
.L_x_115:
        /* <DEDUP_REMOVED lines=12> */
.L_x_118:
[----:B------:R-:W-:Y:S05]  /*3e20*/  BSYNC B0 ;  /* 0x0000000000007941 */ /* 0x000fea0003800000 */
.L_x_117:
        /* <DEDUP_REMOVED lines=12> */
.L_x_120:
[----:B------:R-:W-:Y:S05]  /*3ef0*/  BSYNC B0 ;  /* 0x0000000000007941 */ /* 0x000fea0003800000 */
.L_x_119:
        /* <DEDUP_REMOVED lines=12> */
.L_x_122:
[----:B------:R-:W-:Y:S05]  /*3fc0*/  BSYNC B0 ;  /* 0x0000000000007941 */ /* 0x000fea0003800000 */
.L_x_121:
        /* <DEDUP_REMOVED lines=12> */
.L_x_124:
[----:B------:R-:W-:Y:S05]  /*4090*/  BSYNC B0 ;  /* 0x0000000000007941 */ /* 0x000fea0003800000 */
.L_x_123:
        /* <DEDUP_REMOVED lines=12> */
.L_x_126:
[----:B------:R-:W-:Y:S05]  /*4160*/  BSYNC B0 ;  /* 0x0000000000007941 */ /* 0x000fea0003800000 */
.L_x_125:
        /* <DEDUP_REMOVED lines=12> */
.L_x_128:
[----:B------:R-:W-:Y:S05]  /*4230*/  BSYNC B0 ;  /* 0x0000000000007941 */ /* 0x000fea0003800000 */
.L_x_127:
        /* <DEDUP_REMOVED lines=12> */
.L_x_130:
[----:B------:R-:W-:Y:S05]  /*4300*/  BSYNC B0 ;  /* 0x0000000000007941 */ /* 0x000fea0003800000 */
.L_x_129:
        /* <DEDUP_REMOVED lines=12> */
.L_x_132:
[----:B------:R-:W-:Y:S05]  /*43d0*/  BSYNC B0 ;  /* 0x0000000000007941 */ /* 0x000fea0003800000 */
.L_x_131:
        /* <DEDUP_REMOVED lines=12> */
.L_x_134:
[----:B------:R-:W-:Y:S05]  /*44a0*/  BSYNC B0 ;  /* 0x0000000000007941 */ /* 0x000fea0003800000 */
.L_x_133:
        /* <DEDUP_REMOVED lines=12> */
.L_x_136:
[----:B------:R-:W-:Y:S05]  /*4570*/  BSYNC B0 ;  /* 0x0000000000007941 */ /* 0x000fea0003800000 */
.L_x_135:
[----:B-----5:R-:W-:Y:S01]  /*4580*/  F2FP.F16.E4M3.UNPACK_B R4, R4 ;  /* 0x00000004ff04723e */ /* 0x020fe200020006ff */
[----:B------:R-:W-:Y:S01]  /*4590*/  BSSY B0, `(.L_x_137) ;  /* 0x000000a000007945 */ /* 0x000fe20003800000 */
[----:B------:R-:W-:-:S03]  /*45a0*/  ISETP.LT.OR P2, PT, R9, 0x72, !P1 ;  /* 0x000000720900780c */ /* 0x000fc60004f41670 */
        /* <DEDUP_REMOVED lines=8> */
.L_x_138:
[----:B------:R-:W-:Y:S05]  /*4630*/  BSYNC B0 ;  /* 0x0000000000007941 */ /* 0x000fea0003800000 */
.L_x_137:
[----:B-----5:R-:W-:Y:S01]  /*4640*/  F2FP.F16.E4M3.UNPACK_B R4, R4 ;  /* 0x00000004ff04723e */ /* 0x020fe200020006ff */
[----:B------:R-:W-:Y:S01]  /*4650*/  BSSY B0, `(.L_x_139) ;  /* 0x000000a000007945 */ /* 0x000fe20003800000 */
[----:B------:R-:W-:-:S03]  /*4660*/  ISETP.LT.OR P3, PT, R9, 0x71, !P0 ;  /* 0x000000710900780c */ /* 0x000fc60004761670 */
        /* <DEDUP_REMOVED lines=8> */
.L_x_140:
[----:B------:R-:W-:Y:S05]  /*46f0*/  BSYNC B0 ;  /* 0x0000000000007941 */ /* 0x000fea0003800000 */
.L_x_139:
        /* <DEDUP_REMOVED lines=11> */
.L_x_142:
[----:B------:R-:W-:Y:S05]  /*47b0*/  BSYNC B0 ;  /* 0x0000000000007941 */ /* 0x000fea0003800000 */
.L_x_141:
        /* <DEDUP_REMOVED lines=11> */
.L_x_144:
[----:B------:R-:W-:Y:S05]  /*4870*/  BSYNC B0 ;  /* 0x0000000000007941 */ /* 0x000fea0003800000 */
.L_x_143:
        /* <DEDUP_REMOVED lines=11> */
.L_x_146:
[----:B------:R-:W-:Y:S05]  /*4930*/  BSYNC B0 ;  /* 0x0000000000007941 */ /* 0x000fea0003800000 */
.L_x_145:
        /* <DEDUP_REMOVED lines=11> */
.L_x_148:
[----:B------:R-:W-:Y:S05]  /*49f0*/  BSYNC B0 ;  /* 0x0000000000007941 */ /* 0x000fea0003800000 */
.L_x_147:
        /* <DEDUP_REMOVED lines=11> */
.L_x_150:
[----:B------:R-:W-:Y:S05]  /*4ab0*/  BSYNC B0 ;  /* 0x0000000000007941 */ /* 0x000fea0003800000 */
.L_x_149:
[----:B-----5:R-:W-:-:S05]  /*4ac0*/  F2FP.F16.E4M3.UNPACK_B R4, R4 ;  /* 0x00000004ff04723e */ /* 0x020fca00020006ff */
[----:B0--34-:R-:W-:-:S05]  /*4ad0*/  HADD2.F32 R3, -RZ, R4.H0_H0 ;  /* 0x20000004ff037230 */ /* 0x019fca0000004100 */
[----:B------:R-:W-:-:S04]  /*4ae0*/  FMUL R8, R3, R8 ;  /* 0x0000000803087220 */ /* 0x000fc80000400000 */
[----:B------:R-:W-:-:S05]  /*4af0*/  FFMA R8, R87, R0, R8 ;  /* 0x0000000057087223 */ /* 0x000fca0000000008 */
[----:B------:R-:W-:Y:S01]  /*4b00*/  F2FP.SATFINITE.E4M3.F32.PACK_AB_MERGE_C R3, RZ, R8, RZ ;  /* 0x00000008ff03723e */ /* 0x000fe200048070ff */
[----:B------:R-:W-:Y:S06]  /*4b10*/  @P0 EXIT ;  /* 0x000000000000094d */ /* 0x000fec0003800000 */
[----:B------:R-:W-:Y:S01]  /*4b20*/  STG.E.U8 desc[UR12][R10.64+0x79], R3 ;  /* 0x000079030a007986 */ /* 0x000fe2000c10110c */
[----:B------:R-:W-:Y:S05]  /*4b30*/  EXIT ;  /* 0x000000000000794d */ /* 0x000fea0003800000 */
.L_x_22:
[----:B------:R-:W-:Y:S01]  /*4b40*/  ISETP.GE.AND P1, PT, R14, 0x1, PT ;  /* 0x000000010e00780c */ /* 0x000fe20003f26270 */
[-C--:B------:R-:W-:Y:S01]  /*4b50*/  FMUL R24, R24, R0.reuse ;  /* 0x0000000018187220 */ /* 0x080fe20000400000 */
[----:B------:R-:W-:Y:S01]  /*4b60*/  ISETP.GE.AND P0, PT, R14, 0x9, PT ;  /* 0x000000090e00780c */ /* 0x000fe20003f06270 */
[-C--:B------:R-:W-:Y:S01]  /*4b70*/  FMUL R25, R25, R0.reuse ;  /* 0x0000000019197220 */ /* 0x080fe20000400000 */
[----:B------:R-:W-:Y:S01]  /*4b80*/  ISETP.LT.OR P2, PT, R9, 0x1, !P1 ;  /* 0x000000010900780c */ /* 0x000fe20004f41670 */
[----:B------:R-:W-:Y:S01]  /*4b90*/  FMUL R26, R26, R0 ;  /* 0x000000001a1a7220 */ /* 0x000fe20000400000 */
[----:B------:R-:W-:Y:S01]  /*4ba0*/  F2FP.SATFINITE.E4M3.F32.PACK_AB_MERGE_C R3, RZ, R24, RZ ;  /* 0x00000018ff03723e */ /* 0x000fe200048070ff */
[-C--:B------:R-:W-:Y:S01]  /*4bb0*/  FMUL R27, R27, R0.reuse ;  /* 0x000000001b1b7220 */ /* 0x080fe20000400000 */
[C---:B------:R-:W-:Y:S01]  /*4bc0*/  ISETP.LT.OR P3, PT, R9.reuse, 0x1, !P0 ;  /* 0x000000010900780c */ /* 0x040fe20004761670 */
[-C--:B------:R-:W-:Y:S01]  /*4bd0*/  FMUL R28, R28, R0.reuse ;  /* 0x000000001c1c7220 */ /* 0x080fe20000400000 */
[----:B------:R-:W-:Y:S01]  /*4be0*/  ISETP.LT.OR P4, PT, R9, 0x2, !P0 ;  /* 0x000000020900780c */ /* 0x000fe20004781670 */
[-C--:B------:R-:W-:Y:S01]  /*4bf0*/  FMUL R29, R29, R0.reuse ;  /* 0x000000001d1d7220 */ /* 0x080fe20000400000 */
[C---:B------:R-:W-:Y:S01]  /*4c00*/  ISETP.LT.OR P5, PT, R9.reuse, 0x9, !P1 ;  /* 0x000000090900780c */ /* 0x040fe20004fa1670 */
[-C--:B------:R-:W-:Y:S01]  /*4c10*/  FMUL R30, R30, R0.reuse ;  /* 0x000000001e1e7220 */ /* 0x080fe20000400000 */
[----:B------:R-:W-:Y:S01]  /*4c20*/  ISETP.LT.OR P6, PT, R9, 0xa, !P1 ;  /* 0x0000000a0900780c */ /* 0x000fe20004fc1670 */
[-C--:B------:R-:W-:Y:S01]  /*4c30*/  FMUL R31, R31, R0.reuse ;  /* 0x000000001f1f7220 */ /* 0x080fe20000400000 */
[----:B------:R-:W-:Y:S01]  /*4c40*/  F2FP.SATFINITE.E4M3.F32.PACK_AB_MERGE_C R25, RZ, R25, RZ ;  /* 0x00000019ff19723e */ /* 0x000fe200048070ff */
[----:B------:R0:W-:Y:S01]  /*4c50*/  @!P2 STG.E.U8 desc[UR12][R6.64], R3 ;  /* 0x000000030600a986 */ /* 0x0001e2000c10110c */
[----:B------:R-:W-:Y:S01]  /*4c60*/  ISETP.LT.OR P2, PT, R9, 0x2, !P1 ;  /* 0x000000020900780c */ /* 0x000fe20004f41670 */
[-C--:B------:R-:W-:Y:S01]  /*4c70*/  FMUL R32, R32, R0.reuse ;  /* 0x0000000020207220 */ /* 0x080fe20000400000 */
[----:B------:R-:W-:Y:S01]  /*4c80*/  F2FP.SATFINITE.E4M3.F32.PACK_AB_MERGE_C R27, RZ, R27, RZ ;  /* 0x0000001bff1b723e */ /* 0x000fe200048070ff */
[----:B------:R-:W-:Y:S01]  /*4c90*/  FMUL R33, R33, R0 ;  /* 0x0000000021217220 */ /* 0x000fe20000400000 */
[----:B------:R-:W-:Y:S01]  /*4ca0*/  F2FP.SATFINITE.E4M3.F32.PACK_AB_MERGE_C R5, RZ, R28, RZ ;  /* 0x0000001cff05723e */ /* 0x000fe200048070ff */
[-C--:B------:R-:W-:Y:S01]  /*4cb0*/  FMUL R34, R34, R0.reuse ;  /* 0x0000000022227220 */ /* 0x080fe20000400000 */
[----:B------:R-:W-:Y:S01]  /*4cc0*/  F2FP.SATFINITE.E4M3.F32.PACK_AB_MERGE_C R29, RZ, R29, RZ ;  /* 0x0000001dff1d723e */ /* 0x000fe200048070ff */
[-C--:B------:R-:W-:Y:S01]  /*4cd0*/  FMUL R35, R35, R0.reuse ;  /* 0x0000000023237220 */ /* 0x080fe20000400000 */
[----:B------:R-:W-:Y:S01]  /*4ce0*/  F2FP.SATFINITE.E4M3.F32.PACK_AB_MERGE_C R31, RZ, R31, RZ ;  /* 0x0000001fff1f723e */ /* 0x000fe200048070ff */
[-C--:B------:R-:W-:Y:S01]  /*4cf0*/  FMUL R36, R36, R0.reuse ;  /* 0x0000000024247220 */ /* 0x080fe20000400000 */
[----:B------:R-:W-:Y:S01]  /*4d00*/  F2FP.SATFINITE.E4M3.F32.PACK_AB_MERGE_C R33, RZ, R33, RZ ;  /* 0x00000021ff21723e */ /* 0x000fe200048070ff */
[----:B------:R-:W-:Y:S01]  /*4d10*/  FMUL R37, R37, R0 ;  /* 0x0000000025257220 */ /* 0x000fe20000400000 */
[----:B0-----:R-:W-:Y:S01]  /*4d20*/  F2FP.SATFINITE.E4M3.F32.PACK_AB_MERGE_C R3, RZ, R26, RZ ;  /* 0x0000001aff03723e */ /* 0x001fe200048070ff */
[----:B------:R-:W-:Y:S01]  /*4d30*/  @!P2 STG.E.U8 desc[UR12][R6.64+0x1], R25 ;  /* 0x000001190600a986 */ /* 0x000fe2000c10110c */
[C---:B------:R-:W-:Y:S01]  /*4d40*/  ISETP.LT.OR P2, PT, R9.reuse, 0x11, !P0 ;  /* 0x000000110900780c */ /* 0x040fe20004741670 */
[----:B------:R-:W-:Y:S01]  /*4d50*/  FMUL R38, R38, R0 ;  /* 0x0000000026267220 */ /* 0x000fe20000400000 */
[----:B------:R-:W-:Y:S01]  /*4d60*/  F2FP.SATFINITE.E4M3.F32.PACK_AB_MERGE_C R13, RZ, R34, RZ ;  /* 0x00000022ff0d723e */ /* 0x000fe200048070ff */
[----:B------:R0:W-:Y:S01]  /*4d70*/  @!P3 STG.E.U8 desc[UR12][R10.64], R3 ;  /* 0x000000030a00b986 */ /* 0x0001e2000c10110c */
[----:B------:R-:W-:Y:S01]  /*4d80*/  ISETP.LT.OR P3, PT, R9, 0x9, !P0 ;  /* 0x000000090900780c */ /* 0x000fe20004761670 */
[-C--:B------:R-:W-:Y:S01]  /*4d90*/  FMUL R39, R39, R0.reuse ;  /* 0x0000000027277220 */ /* 0x080fe20000400000 */
[----:B------:R-:W-:Y:S01]  /*4da0*/  F2FP.SATFINITE.E4M3.F32.PACK_AB_MERGE_C R35, RZ, R35, RZ ;  /* 0x00000023ff23723e */ /* 0x000fe200048070ff */
[----:B------:R-:W-:Y:S01]  /*4db0*/  @!P4 STG.E.U8 desc[UR12][R10.64+0x1], R27 ;  /* 0x0000011b0a00c986 */ /* 0x000fe2000c10110c */
[C---:B------:R-:W-:Y:S01]  /*4dc0*/  ISETP.LT.OR P4, PT, R9.reuse, 0xa, !P0 ;  /* 0x0000000a0900780c */ /* 0x040fe20004781670 */
[-C--:B------:R-:W-:Y:S01]  /*4dd0*/  FMUL R40, R40, R0.reuse ;  /* 0x0000000028287220 */ /* 0x080fe20000400000 */
[----:B------:R-:W-:Y:S01]  /*4de0*/  F2FP.SATFINITE.E4M3.F32.PACK_AB_MERGE_C R37, RZ, R37, RZ ;  /* 0x00000025ff25723e */ /* 0x000fe200048070ff */
[----:B------:R1:W-:Y:S01]  /*4df0*/  @!P5 STG.E.U8 desc[UR12][R6.64+0x8], R5 ;  /* 0x000008050600d986 */ /* 0x0003e2000c10110c */
[----:B------:R-:W-:Y:S01]  /*4e00*/  ISETP.LT.OR P5, PT, R9, 0x11, !P1 ;  /* 0x000000110900780c */ /* 0x000fe20004fa1670 */
[-C--:B------:R-:W-:Y:S01]  /*4e10*/  FMUL R41, R41, R0.reuse ;  /* 0x0000000029297220 */ /* 0x080fe20000400000 */
[----:B------:R-:W-:Y:S01]  /*4e20*/  F2FP.SATFINITE.E4M3.F32.PACK_AB_MERGE_C R39, RZ, R39, RZ ;  /* 0x00000027ff27723e */ /* 0x000fe200048070ff */
[----:B------:R-:W-:Y:S01]  /*4e30*/  @!P6 STG.E.U8 desc[UR12][R6.64+0x9], R29 ;  /* 0x0000091d0600e986 */ /* 0x000fe2000c10110c */
[----:B------:R-:W-:Y:S01]  /*4e40*/  ISETP.LT.OR P6, PT, R9, 0x12, !P1 ;  /* 0x000000120900780c */ /* 0x000fe20004fc1670 */
[----:B------:R-:W-:Y:S01]  /*4e50*/  FMUL R42, R42, R0 ;  /* 0x000000002a2a7220 */ /* 0x000fe20000400000 */
[----:B0-----:R-:W-:Y:S01]  /*4e60*/  F2FP.SATFINITE.E4M3.F32.PACK_AB_MERGE_C R3, RZ, R30, RZ ;  /* 0x0000001eff03723e */ /* 0x001fe200048070ff */
[-C--:B------:R-:W-:Y:S01]  /*4e70*/  FMUL R43, R43, R0.reuse ;  /* 0x000000002b2b7220 */ /* 0x080fe20000400000 */
[-C--:B------:R-:W-:Y:S01]  /*4e80*/  FMUL R44, R44, R0.reuse ;  /* 0x000000002c2c7220 */ /* 0x080fe20000400000 */
[----:B------:R-:W-:Y:S01]  /*4e90*/  @!P4 STG.E.U8 desc[UR12][R10.64+0x9], R31 ;  /* 0x0000091f0a00c986 */ /* 0x000fe2000c10110c */
[----:B------:R-:W-:Y:S01]  /*4ea0*/  ISETP.LT.OR P4, PT, R9, 0x1a, !P1 ;  /* 0x0000001a0900780c */ /* 0x000fe20004f81670 */
[----:B------:R-:W-:Y:S01]  /*4eb0*/  FMUL R45, R45, R0 ;  /* 0x000000002d2d7220 */ /* 0x000fe20000400000 */
[----:B-1----:R-:W-:Y:S01]  /*4ec0*/  F2FP.SATFINITE.E4M3.F32.PACK_AB_MERGE_C R5, RZ, R32, RZ ;  /* 0x00000020ff05723e */ /* 0x002fe200048070ff */
[----:B------:R0:W-:Y:S01]  /*4ed0*/  @!P3 STG.E.U8 desc[UR12][R10.64+0x8], R3 ;  /* 0x000008030a00b986 */ /* 0x0001e2000c10110c */
        /* <DEDUP_REMOVED lines=9> */
[-C--:B------:R-:W-:Y:S01]  /*4f70*/  FMUL R48, R48, R0.reuse ;  /* 0x0000000030307220 */ /* 0x080fe20000400000 */
[-C--:B------:R-:W-:Y:S01]  /*4f80*/  FMUL R49, R49, R0.reuse ;  /* 0x0000000031317220 */ /* 0x080fe20000400000 */
[----:B------:R2:W-:Y:S01]  /*4f90*/  @!P2 STG.E.U8 desc[UR12][R10.64+0x10], R13 ;  /* 0x0000100d0a00a986 */ /* 0x0005e2000c10110c */
[----:B------:R-:W-:Y:S01]  /*4fa0*/  ISETP.LT.OR P2, PT, R9, 0x19, !P1 ;  /* 0x000000190900780c */ /* 0x000fe20004f41670 */
[----:B------:R-:W-:Y:S01]  /*4fb0*/  FMUL R50, R50, R0 ;  /* 0x0000000032327220 */ /* 0x000fe20000400000 */
[----:B0-----:R-:W-:Y:S01]  /*4fc0*/  F2FP.SATFINITE.E4M3.F32.PACK_AB_MERGE_C R3, RZ, R36, RZ ;  /* 0x00000024ff03723e */ /* 0x001fe200048070ff */
[----:B------:R-:W-:Y:S01]  /*4fd0*/  @!P3 STG.E.U8 desc[UR12][R10.64+0x11], R35 ;  /* 0x000011230a00b986 */ /* 0x000fe2000c10110c */
[----:B-1----:R-:W-:Y:S01]  /*4fe0*/  F2FP.SATFINITE.E4M3.F32.PACK_AB_MERGE_C R5, RZ, R38, RZ ;  /* 0x00000026ff05723e */ /* 0x002fe200048070ff */
[-C--:B------:R-:W-:Y:S01]  /*4ff0*/  FMUL R51, R51, R0.reuse ;  /* 0x0000000033337220 */ /* 0x080fe20000400000 */
[C---:B------:R-:W-:Y:S01]  /*5000*/  ISETP.LT.OR P3, PT, R9.reuse, 0x21, !P1 ;  /* 0x000000210900780c */ /* 0x040fe20004f61670 */
[----:B------:R-:W-:Y:S01]  /*5010*/  @!P4 STG.E.U8 desc[UR12][R6.64+0x19], R37 ;  /* 0x000019250600c986 */ /* 0x000fe2000c10110c */
[----:B------:R-:W-:Y:S01]  /*5020*/  ISETP.LT.OR P4, PT, R9, 0x22, !P1 ;  /* 0x000000220900780c */ /* 0x000fe20004f81670 */
[-C--:B------:R-:W-:Y:S01]  /*5030*/  FMUL R52, R52, R0.reuse ;  /* 0x0000000034347220 */ /* 0x080fe20000400000 */
[----:B------:R-:W-:Y:S01]  /*5040*/  F2FP.SATFINITE.E4M3.F32.PACK_AB_MERGE_C R45, RZ, R45, RZ ;  /* 0x0000002dff2d723e */ /* 0x000fe200048070ff */
[----:B------:R-:W-:Y:S01]  /*5050*/  FMUL R53, R53, R0 ;  /* 0x0000000035357220 */ /* 0x000fe20000400000 */
[----:B--2---:R-:W-:Y:S01]  /*5060*/  F2FP.SATFINITE.E4M3.F32.PACK_AB_MERGE_C R13, RZ, R44, RZ ;  /* 0x0000002cff0d723e */ /* 0x004fe200048070ff */
        /* <DEDUP_REMOVED lines=11> */
[----:B------:R-:W-:Y:S01]  /*5120*/  F2FP.SATFINITE.E4M3.F32.PACK_AB_MERGE_C R51, RZ, R51, RZ ;  /* 0x00000033ff33723e */ /* 0x000fe200048070ff */
[----:B------:R-:W-:Y:S01]  /*5130*/  @!P4 STG.E.U8 desc[UR12][R6.64+0x21], R41 ;  /* 0x000021290600c986 */ /* 0x000fe2000c10110c */
[----:B0-----:R-:W-:Y:S01]  /*5140*/  F2FP.SATFINITE.E4M3.F32.PACK_AB_MERGE_C R3, RZ, R40, RZ ;  /* 0x00000028ff03723e */ /* 0x001fe200048070ff */
[-C--:B------:R-:W-:Y:S01]  /*5150*/  FMUL R57, R57, R0.reuse ;  /* 0x0000000039397220 */ /* 0x080fe20000400000 */
[C---:B------:R-:W-:Y:S01]  /*5160*/  ISETP.LT.OR P4, PT, R9.reuse, 0x2a, !P0 ;  /* 0x0000002a0900780c */ /* 0x040fe20004781670 */
[----:B------:R-:W-:Y:S01]  /*5170*/  FMUL R58, R58, R0 ;  /* 0x000000003a3a7220 */ /* 0x000fe20000400000 */
[----:B-1----:R-:W-:Y:S01]  /*5180*/  F2FP.SATFINITE.E4M3.F32.PACK_AB_MERGE_C R5, RZ, R42, RZ ;  /* 0x0000002aff05723e */ /* 0x002fe200048070ff */
[----:B------:R0:W-:Y:S01]  /*5190*/  @!P3 STG.E.U8 desc[UR12][R6.64+0x20], R3 ;  /* 0x000020030600b986 */ /* 0x0001e2000c10110c */
[----:B------:R-:W-:Y:S01]  /*51a0*/  ISETP.LT.OR P3, PT, R9, 0x2a, !P1 ;  /* 0x0000002a0900780c */ /* 0x000fe20004f61670 */
[-C--:B------:R-:W-:Y:S01]  /*51b0*/  FMUL R59, R59, R0.reuse ;  /* 0x000000003b3b7220 */ /* 0x080fe20000400000 */
[----:B------:R-:W-:Y:S01]  /*51c0*/  F2FP.SATFINITE.E4M3.F32.PACK_AB_MERGE_C R53, RZ, R53, RZ ;  /* 0x00000035ff35723e */ /* 0x000fe200048070ff */
[----:B------:R1:W-:Y:S01]  /*51d0*/  @!P5 STG.E.U8 desc[UR12][R10.64+0x20], R5 ;  /* 0x000020050a00d986 */ /* 0x0003e2000c10110c */
[C---:B------:R-:W-:Y:S01]  /*51e0*/  ISETP.LT.OR P5, PT, R9.reuse, 0x31, !P1 ;  /* 0x000000310900780c */ /* 0x040fe20004fa1670 */
[-C--:B------:R-:W-:Y:S01]  /*51f0*/  FMUL R60, R60, R0.reuse ;  /* 0x000000003c3c7220 */ /* 0x080fe20000400000 */
[----:B------:R-:W-:Y:S01]  /*5200*/  F2FP.SATFINITE.E4M3.F32.PACK_AB_MERGE_C R55, RZ, R55, RZ ;  /* 0x00000037ff37723e */ /* 0x000fe200048070ff */
[----:B------:R-:W-:Y:S01]  /*5210*/  @!P6 STG.E.U8 desc[UR12][R10.64+0x21], R43 ;  /* 0x0000212b0a00e986 */ /* 0x000fe2000c10110c */
[----:B------:R-:W-:Y:S01]  /*5220*/  ISETP.LT.OR P6, PT, R9, 0x32, !P1 ;  /* 0x000000320900780c */ /* 0x000fe20004fc1670 */
[-C--:B------:R-:W-:Y:S01]  /*5230*/  FMUL R61, R61, R0.reuse ;  /* 0x000000003d3d7220 */ /* 0x080fe20000400000 */
[----:B------:R-:W-:Y:S01]  /*5240*/  F2FP.SATFINITE.E4M3.F32.PACK_AB_MERGE_C R57, RZ, R57, RZ ;  /* 0x00000039ff39723e */ /* 0x000fe200048070ff */
        /* <DEDUP_REMOVED lines=83> */
[-C--:B------:R-:W-:Y:S01]  /*5780*/  FMUL R86, R86, R0.reuse ;  /* 0x0000000056567220 */ /* 0x080fe20000400000 */
[----:B------:R-:W-:Y:S01]  /*5790*/  @!P6 STG.E.U8 desc[UR12][R10.64+0x49], R63 ;  /* 0x0000493f0a00e986 */ /* 0x000fe2000c10110c */
[----:B------:R-:W-:Y:S01]  /*57a0*/  ISETP.LT.OR P6, PT, R9, 0x5a, !P1 ;  /* 0x0000005a0900780c */ /* 0x000fe20004fc1670 */
[----:B------:R-:W-:Y:S01]  /*57b0*/  FMUL R0, R87, R0 ;  /* 0x0000000057007220 */ /* 0x000fe20000400000 */
[----:B------:R-:W-:Y:S01]  /*57c0*/  F2FP.SATFINITE.E4M3.F32.PACK_AB_MERGE_C R81, RZ, R81, RZ ;  /* 0x00000051ff51723e */ /* 0x000fe200048070ff */
[----:B------:R2:W-:Y:S01]  /*57d0*/  @!P2 STG.E.U8 desc[UR12][R6.64+0x50], R13 ;  /* 0x0000500d0600a986 */ /* 0x0005e2000c10110c */
[----:B------:R-:W-:-:S02]  /*57e0*/  ISETP.LT.OR P2, PT, R9, 0x51, !P0 ;  /* 0x000000510900780c */ /* 0x000fc40004741670 */
[----:B0-----:R-:W-:Y:S01]  /*57f0*/  F2FP.SATFINITE.E4M3.F32.PACK_AB_MERGE_C R3, RZ, R66, RZ ;  /* 0x00000042ff03723e */ /* 0x001fe200048070ff */
[----:B------:R-:W-:Y:S01]  /*5800*/  @!P3 STG.E.U8 desc[UR12][R6.64+0x51], R65 ;  /* 0x000051410600b986 */ /* 0x000fe2000c10110c */
[----:B-1----:R-:W-:Y:S02]  /*5810*/  F2FP.SATFINITE.E4M3.F32.PACK_AB_MERGE_C R5, RZ, R68, RZ ;  /* 0x00000044ff05723e */ /* 0x002fe400048070ff */
[C---:B------:R-:W-:Y:S01]  /*5820*/  ISETP.LT.OR P3, PT, R9.reuse, 0x5a, !P0 ;  /* 0x0000005a0900780c */ /* 0x040fe20004761670 */
[----:B------:R-:W-:Y:S01]  /*5830*/  @!P4 STG.E.U8 desc[UR12][R10.64+0x51], R67 ;  /* 0x000051430a00c986 */ /* 0x000fe2000c10110c */
[C---:B------:R-:W-:Y:S02]  /*5840*/  ISETP.LT.OR P4, PT, R9.reuse, 0x61, !P1 ;  /* 0x000000610900780c */ /* 0x040fe40004f81670 */
[----:B------:R-:W-:Y:S02]  /*5850*/  F2FP.SATFINITE.E4M3.F32.PACK_AB_MERGE_C R83, RZ, R83, RZ ;  /* 0x00000053ff53723e */ /* 0x000fe400048070ff */
[----:B--2---:R-:W-:Y:S01]  /*5860*/  F2FP.SATFINITE.E4M3.F32.PACK_AB_MERGE_C R13, RZ, R74, RZ ;  /* 0x0000004aff0d723e */ /* 0x004fe200048070ff */
[----:B------:R0:W-:Y:S01]  /*5870*/  @!P2 STG.E.U8 desc[UR12][R10.64+0x50], R3 ;  /* 0x000050030a00a986 */ /* 0x0001e2000c10110c */
[----:B------:R-:W-:-:S02]  /*5880*/  ISETP.LT.OR P2, PT, R9, 0x59, !P0 ;  /* 0x000000590900780c */ /* 0x000fc40004741670 */
[----:B------:R-:W-:Y:S01]  /*5890*/  F2FP.SATFINITE.E4M3.F32.PACK_AB_MERGE_C R85, RZ, R85, RZ ;  /* 0x00000055ff55723e */ /* 0x000fe200048070ff */
[----:B------:R1:W-:Y:S01]  /*58a0*/  @!P5 STG.E.U8 desc[UR12][R6.64+0x58], R5 ;  /* 0x000058050600d986 */ /* 0x0003e2000c10110c */
[----:B------:R-:W-:-:S03]  /*58b0*/  ISETP.LT.OR P5, PT, R9, 0x62, !P1 ;  /* 0x000000620900780c */ /* 0x000fc60004fa1670 */
[----:B------:R-:W-:Y:S01]  /*58c0*/  @!P6 STG.E.U8 desc[UR12][R6.64+0x59], R69 ;  /* 0x000059450600e986 */ /* 0x000fe2000c10110c */
[C---:B------:R-:W-:Y:S02]  /*58d0*/  ISETP.LT.OR P6, PT, R9.reuse, 0x61, !P0 ;  /* 0x000000610900780c */ /* 0x040fe400047c1670 */
[----:B0-----:R-:W-:Y:S01]  /*58e0*/  F2FP.SATFINITE.E4M3.F32.PACK_AB_MERGE_C R3, RZ, R70, RZ ;  /* 0x00000046ff03723e */ /* 0x001fe200048070ff */
[----:B------:R-:W-:Y:S01]  /*58f0*/  @!P3 STG.E.U8 desc[UR12][R10.64+0x59], R71 ;  /* 0x000059470a00b986 */ /* 0x000fe2000c10110c */
[C---:B------:R-:W-:Y:S02]  /*5900*/  ISETP.LT.OR P3, PT, R9.reuse, 0x69, !P1 ;  /* 0x000000690900780c */ /* 0x040fe40004f61670 */
[----:B-1----:R-:W-:Y:S01]  /*5910*/  F2FP.SATFINITE.E4M3.F32.PACK_AB_MERGE_C R5, RZ, R72, RZ ;  /* 0x00000048ff05723e */ /* 0x002fe200048070ff */
[----:B------:R0:W-:Y:S01]  /*5920*/  @!P2 STG.E.U8 desc[UR12][R10.64+0x58], R3 ;  /* 0x000058030a00a986 */ /* 0x0001e2000c10110c */
[----:B------:R-:W-:-:S03]  /*5930*/  ISETP.LT.OR P2, PT, R9, 0x62, !P0 ;  /* 0x000000620900780c */ /* 0x000fc60004741670 */
[----:B------:R1:W-:Y:S01]  /*5940*/  @!P4 STG.E.U8 desc[UR12][R6.64+0x60], R5 ;  /* 0x000060050600c986 */ /* 0x0003e2000c10110c */
[----:B------:R-:W-:-:S03]  /*5950*/  ISETP.LT.OR P4, PT, R9, 0x69, !P0 ;  /* 0x000000690900780c */ /* 0x000fc60004781670 */
[----:B------:R-:W-:Y:S01]  /*5960*/  @!P5 STG.E.U8 desc[UR12][R6.64+0x61], R73 ;  /* 0x000061490600d986 */ /* 0x000fe2000c10110c */
[----:B------:R-:W-:-:S03]  /*5970*/  ISETP.LT.OR P5, PT, R9, 0x6a, !P0 ;  /* 0x0000006a0900780c */ /* 0x000fc600047a1670 */
[----:B------:R2:W-:Y:S01]  /*5980*/  @!P6 STG.E.U8 desc[UR12][R10.64+0x60], R13 ;  /* 0x0000600d0a00e986 */ /* 0x0005e2000c10110c */
[C---:B------:R-:W-:Y:S02]  /*5990*/  ISETP.LT.OR P6, PT, R9.reuse, 0x6a, !P1 ;  /* 0x0000006a0900780c */ /* 0x040fe40004fc1670 */
[----:B0-----:R-:W-:Y:S01]  /*59a0*/  F2FP.SATFINITE.E4M3.F32.PACK_AB_MERGE_C R3, RZ, R76, RZ ;  /* 0x0000004cff03723e */ /* 0x001fe200048070ff */
[----:B------:R-:W-:Y:S01]  /*59b0*/  @!P2 STG.E.U8 desc[UR12][R10.64+0x61], R75 ;  /* 0x0000614b0a00a986 */ /* 0x000fe2000c10110c */
[C---:B------:R-:W-:Y:S02]  /*59c0*/  ISETP.LT.OR P2, PT, R9.reuse, 0x71, !P1 ;  /* 0x000000710900780c */ /* 0x040fe40004f41670 */
[----:B-1----:R-:W-:Y:S01]  /*59d0*/  F2FP.SATFINITE.E4M3.F32.PACK_AB_MERGE_C R5, RZ, R78, RZ ;  /* 0x0000004eff05723e */ /* 0x002fe200048070ff */
[----:B------:R0:W-:Y:S01]  /*59e0*/  @!P3 STG.E.U8 desc[UR12][R6.64+0x68], R3 ;  /* 0x000068030600b986 */ /* 0x0001e2000c10110c */
[----:B------:R-:W-:Y:S02]  /*59f0*/  ISETP.LT.OR P3, PT, R9, 0x72, !P1 ;  /* 0x000000720900780c */ /* 0x000fe40004f61670 */
[----:B--2---:R-:W-:-:S03]  /*5a00*/  F2FP.SATFINITE.E4M3.F32.PACK_AB_MERGE_C R13, RZ, R80, RZ ;  /* 0x00000050ff0d723e */ /* 0x004fc600048070ff */
[----:B------:R-:W-:Y:S01]  /*5a10*/  @!P6 STG.E.U8 desc[UR12][R6.64+0x69], R77 ;  /* 0x0000694d0600e986 */ /* 0x000fe2000c10110c */
[C---:B------:R-:W-:Y:S02]  /*5a20*/  ISETP.LT.OR P6, PT, R9.reuse, 0x79, !P1 ;  /* 0x000000790900780c */ /* 0x040fe40004fc1670 */
[C---:B------:R-:W-:Y:S01]  /*5a30*/  ISETP.LT.OR P1, PT, R9.reuse, 0x7a, !P1 ;  /* 0x0000007a0900780c */ /* 0x040fe20004f21670 */
[----:B------:R1:W-:Y:S01]  /*5a40*/  @!P4 STG.E.U8 desc[UR12][R10.64+0x68], R5 ;  /* 0x000068050a00c986 */ /* 0x0003e2000c10110c */
[C---:B------:R-:W-:Y:S02]  /*5a50*/  ISETP.LT.OR P4, PT, R9.reuse, 0x71, !P0 ;  /* 0x000000710900780c */ /* 0x040fe40004781670 */
[----:B0-----:R-:W-:Y:S01]  /*5a60*/  F2FP.SATFINITE.E4M3.F32.PACK_AB_MERGE_C R3, RZ, R82, RZ ;  /* 0x00000052ff03723e */ /* 0x001fe200048070ff */
[----:B------:R-:W-:Y:S01]  /*5a70*/  @!P5 STG.E.U8 desc[UR12][R10.64+0x69], R79 ;  /* 0x0000694f0a00d986 */ /* 0x000fe2000c10110c */
[----:B------:R-:W-:-:S03]  /*5a80*/  ISETP.LT.OR P5, PT, R9, 0x72, !P0 ;  /* 0x000000720900780c */ /* 0x000fc600047a1670 */
[----:B------:R0:W-:Y:S01]  /*5a90*/  @!P2 STG.E.U8 desc[UR12][R6.64+0x70], R13 ;  /* 0x0000700d0600a986 */ /* 0x0001e2000c10110c */
[C---:B------:R-:W-:Y:S02]  /*5aa0*/  ISETP.LT.OR P2, PT, R9.reuse, 0x79, !P0 ;  /* 0x000000790900780c */ /* 0x040fe40004741670 */
[----:B------:R-:W-:Y:S01]  /*5ab0*/  ISETP.LT.OR P0, PT, R9, 0x7a, !P0 ;  /* 0x0000007a0900780c */ /* 0x000fe20004701670 */
[----:B------:R2:W-:Y:S01]  /*5ac0*/  @!P3 STG.E.U8 desc[UR12][R6.64+0x71], R81 ;  /* 0x000071510600b986 */ /* 0x0005e2000c10110c */
[----:B-1----:R-:W-:Y:S02]  /*5ad0*/  F2FP.SATFINITE.E4M3.F32.PACK_AB_MERGE_C R5, RZ, R84, RZ ;  /* 0x00000054ff05723e */ /* 0x002fe400048070ff */
[----:B------:R-:W-:Y:S01]  /*5ae0*/  F2FP.SATFINITE.E4M3.F32.PACK_AB_MERGE_C R9, RZ, R86, RZ ;  /* 0x00000056ff09723e */ /* 0x000fe200048070ff */
[----:B------:R2:W-:Y:S04]  /*5af0*/  @!P4 STG.E.U8 desc[UR12][R10.64+0x70], R3 ;  /* 0x000070030a00c986 */ /* 0x0005e8000c10110c */
[----:B------:R2:W-:Y:S01]  /*5b00*/  @!P5 STG.E.U8 desc[UR12][R10.64+0x71], R83 ;  /* 0x000071530a00d986 */ /* 0x0005e2000c10110c */
[----:B0-----:R-:W-:-:S03]  /*5b10*/  F2FP.SATFINITE.E4M3.F32.PACK_AB_MERGE_C R13, RZ, R0, RZ ;  /* 0x00000000ff0d723e */ /* 0x001fc600048070ff */
[----:B------:R2:W-:Y:S04]  /*5b20*/  @!P6 STG.E.U8 desc[UR12][R6.64+0x78], R5 ;  /* 0x000078050600e986 */ /* 0x0005e8000c10110c */
[----:B------:R2:W-:Y:S04]  /*5b30*/  @!P1 STG.E.U8 desc[UR12][R6.64+0x79], R85 ;  /* 0x0000795506009986 */ /* 0x0005e8000c10110c */
[----:B------:R2:W-:Y:S01]  /*5b40*/  @!P2 STG.E.U8 desc[UR12][R10.64+0x78], R9 ;  /* 0x000078090a00a986 */ /* 0x0005e2000c10110c */
[----:B------:R-:W-:Y:S05]  /*5b50*/  @P0 EXIT ;  /* 0x000000000000094d */ /* 0x000fea0003800000 */
[----:B------:R-:W-:Y:S01]  /*5b60*/  STG.E.U8 desc[UR12][R10.64+0x79], R13 ;  /* 0x0000790d0a007986 */ /* 0x000fe2000c10110c */
[----:B------:R-:W-:Y:S05]  /*5b70*/  EXIT ;  /* 0x000000000000794d */ /* 0x000fea0003800000 */
.L_x_10:
[----:B------:R-:W-:-:S13]  /*5b80*/  ISETP.NE.AND P0, PT, R6, RZ, PT ;  /* 0x000000ff0600720c */ /* 0x000fda0003f05270 */
[----:B------:R-:W-:Y:S05]  /*5b90*/  @P0 EXIT ;  /* 0x000000000000094d */ /* 0x000fea0003800000 */
[----:B------:R-:W-:Y:S01]  /*5ba0*/  ELECT P0, URZ, PT ;  /* 0x00000000003f782f */ /* 0x000fe20003800000 */
[----:B------:R-:W-:-:S12]  /*5bb0*/  BSSY B0, `(.L_x_151) ;  /* 0x0000072000007945 */ /* 0x000fd80003800000 */
[----:B------:R-:W-:Y:S05]  /*5bc0*/  @!P0 BRA `(.L_x_152) ;  /* 0x0000000400c08947 */ /* 0x000fea0003800000 */
[----:B------:R-:W-:Y:S02]  /*5bd0*/  ISETP.GE.AND P0, PT, R3, 0x1, PT ;  /* 0x000000010300780c */ /* 0x000fe40003f06270 */
[----:B------:R-:W-:-:S04]  /*5be0*/  SHF.R.S32.HI R7, RZ, 0x1f, R10 ;  /* 0x0000001fff077819 */ /* 0x000fc8000001140a */
[----:B------:R-:W-:-:S07]  /*5bf0*/  LEA.HI R7, R7, R10, RZ, 0x7 ;  /* 0x0000000a07077211 */ /* 0x000fce00078f38ff */
[----:B------:R-:W-:Y:S05]  /*5c00*/  @!P0 BRA `(.L_x_152) ;  /* 0x0000000400b08947 */ /* 0x000fea0003800000 */
[----:B------:R-:W0:Y:S01]  /*5c10*/  S2R R4, SR_CTAID.X ;  /* 0x0000000000047919 */ /* 0x000e220000002500 */
[----:B------:R-:W-:Y:S01]  /*5c20*/  LOP3.LUT R7, R7, 0xffffff80, RZ, 0xc0, !PT ;  /* 0xffffff8007077812 */ /* 0x000fe200078ec0ff */
[----:B------:R-:W-:Y:S01]  /*5c30*/  ULDC UR4, c[0x0][0x384] ;  /* 0x0000e10000047ab9 */ /* 0x000fe20000000800 */
[----:B------:R-:W-:Y:S01]  /*5c40*/  LOP3.LUT P0, RZ, R10, 0x1f, RZ, 0xc0, !PT ;  /* 0x0000001f0aff7812 */ /* 0x000fe2000780c0ff */
[----:B------:R-:W1:Y:S01]  /*5c50*/  S2R R11, SR_CTAID.Y ;  /* 0x00000000000b7919 */ /* 0x000e620000002600 */
[----:B-----5:R-:W-:Y:S01]  /*5c60*/  IMAD R0, R12, R13, RZ ;  /* 0x0000000d0c007224 */ /* 0x020fe200078e02ff */
[----:B------:R-:W-:Y:S01]  /*5c70*/  ULDC UR5, c[0x0][0x388] ;  /* 0x0000e20000057ab9 */ /* 0x000fe20000000800 */
[----:B------:R-:W-:Y:S01]  /*5c80*/  IMAD.IADD R7, R10, 0x1, -R7 ;  /* 0x000000010a077824 */ /* 0x000fe200078e0a07 */
[----:B------:R-:W-:Y:S01]  /*5c90*/  LOP3.LUT R20, R2, 0x2, RZ, 0xfc, !PT ;  /* 0x0000000202147812 */ /* 0x000fe200078efcff */
[----:B------:R-:W-:Y:S01]  /*5ca0*/  IMAD.MOV.U32 R6, RZ, RZ, RZ ;  /* 0x000000ffff067224 */ /* 0x000fe200078e00ff */
[----:B---3--:R-:W-:Y:S01]  /*5cb0*/  CS2R R8, SRZ ;  /* 0x0000000000087805 */ /* 0x008fe2000001ff00 */
[----:B------:R-:W-:Y:S01]  /*5cc0*/  IMAD.MOV.U32 R10, RZ, RZ, RZ ;  /* 0x000000ffff0a7224 */ /* 0x000fe200078e00ff */
[----:B------:R-:W-:Y:S01]  /*5cd0*/  ISETP.NE.AND P1, PT, R7, RZ, PT ;  /* 0x000000ff0700720c */ /* 0x000fe20003f25270 */
[----:B------:R-:W-:Y:S01]  /*5ce0*/  IMAD R0, R5, R0, 0x1 ;  /* 0x0000000105007424 */ /* 0x000fe200078e0200 */
[----:B------:R-:W-:Y:S01]  /*5cf0*/  ISETP.NE.OR P0, PT, R7, RZ, !P0 ;  /* 0x000000ff0700720c */ /* 0x000fe20004705670 */
[----:B------:R-:W-:-:S02]  /*5d00*/  IMAD.MOV.U32 R7, RZ, RZ, 0x1 ;  /* 0x00000001ff077424 */ /* 0x000fc400078e00ff */
[----:B0-----:R-:W-:-:S04]  /*5d10*/  IMAD.SHL.U32 R18, R4, 0x40, RZ ;  /* 0x0000004004127824 */ /* 0x001fc800078e00ff */
[----:B------:R-:W-:-:S04]  /*5d20*/  IMAD.HI.U32 R4, R18, UR4, RZ ;  /* 0x0000000412047c27 */ /* 0x000fc8000f8e00ff */
[----:B-1----:R-:W-:Y:S01]  /*5d30*/  IMAD.SHL.U32 R19, R11, 0x80, RZ ;  /* 0x000000800b137824 */ /* 0x002fe200078e00ff */
[----:B------:R-:W-:-:S07]  /*5d40*/  SHF.R.U32.HI R4, RZ, UR5, R4 ;  /* 0x00000005ff047c19 */ /* 0x000fce0008011604 */
.L_x_156:
[----:B------:R-:W0:Y:S01]  /*5d50*/  S2R R12, SR_CgaCtaId ;  /* 0x00000000000c7919 */ /* 0x000e220000008800 */
[----:B------:R-:W-:-:S04]  /*5d60*/  MOV R11, 0x400 ;  /* 0x00000400000b7802 */ /* 0x000fc80000000f00 */
[----:B0-----:R-:W-:Y:S02]  /*5d70*/  LEA R21, R12, R11, 0x18 ;  /* 0x0000000b0c157211 */ /* 0x001fe400078ec0ff */
[----:B------:R-:W-:-:S03]  /*5d80*/  SHF.L.U32 R11, R7, 0x1f, RZ ;  /* 0x0000001f070b7819 */ /* 0x000fc600000006ff */
[----:B------:R-:W-:-:S07]  /*5d90*/  IMAD R12, R6, 0x8, R21 ;  /* 0x00000008060c7824 */ /* 0x000fce00078e0215 */
.L_x_153:
[----:B0-----:R0:W1:Y:S02]  /*5da0*/  SYNCS.PHASECHK.TRANS64.TRYWAIT P2, [R12+URZ+0x37928], R11 ;  /* 0x0379280b0c0075a7 */ /* 0x001064000804017f */
[----:B-1----:R-:W-:Y:S05]  /*5db0*/  @!P2 NANOSLEEP.SYNCS 0x989680 ;  /* 0x009896800000a95d */ /* 0x002fea0003900000 */
[----:B------:R-:W1:Y:S02]  /*5dc0*/  @!P2 SYNCS.PHASECHK.TRANS64 P2, [R12+URZ+0x37928], R11 ;  /* 0x0379280b0c00a5a7 */ /* 0x000e64000804007f */
[----:B-1----:R-:W-:Y:S05]  /*5dd0*/  @!P2 BRA `(.L_x_153) ;  /* 0xfffffffc00f0a947 */ /* 0x002fea000383ffff */
[----:B0-----:R-:W0:Y:S02]  /*5de0*/  @!P1 LDC R11, c[0x0][0x500] ;  /* 0x00014000ff0b9b82 */ /* 0x001e240000000800 */
[----:B0-----:R0:W-:Y:S02]  /*5df0*/  @!P1 SYNCS.ARRIVE.TRANS64 RZ, [R12+URZ+0x37800], R11 ;  /* 0x0378000b0cff99a7 */ /* 0x0011e4000800003f */
[----:B0-----:R-:W-:-:S04]  /*5e00*/  PRMT R11, R20, 0x9910, RZ ;  /* 0x00009910140b7816 */ /* 0x001fc800000000ff */
[----:B------:R-:W-:-:S13]  /*5e10*/  ISETP.NE.AND P2, PT, R11, 0x2, PT ;  /* 0x000000020b00780c */ /* 0x000fda0003f45270 */
[----:B------:R-:W-:Y:S05]  /*5e20*/  @P2 BRA `(.L_x_154) ;  /* 0x0000000000042947 */ /* 0x000fea0003800000 */
[----:B------:R-:W-:Y:S01]  /*5e30*/  BPT.TRAP 0x1 ;  /* 0x000000040000795c */ /* 0x000fe20000300000 */
.L_x_154:
[----:B------:R-:W-:Y:S05]  /*5e40*/  @P0 BRA `(.L_x_155) ;  /* 0x0000000000040947 */ /* 0x000fea0003800000 */
[----:B------:R-:W-:Y:S01]  /*5e50*/  BPT.TRAP 0x1 ;  /* 0x000000040000795c */ /* 0x000fe20000300000 */
.L_x_155:
[----:B------:R-:W0:Y:S01]  /*5e60*/  LDC R13, c[0x0][0x380] ;  /* 0x0000e000ff0d7b82 */ /* 0x000e220000000800 */
[----:B------:R-:W-:Y:S01]  /*5e70*/  R2UR UR4, R4 ;  /* 0x00000000040472ca */ /* 0x000fe200000e0000 */
[----:B------:R-:W-:Y:S01]  /*5e80*/  ULDC UR20, c[0x0][0x38c] ;  /* 0x0000e30000147ab9 */ /* 0x000fe20000000800 */
[----:B------:R-:W-:Y:S01]  /*5e90*/  R2UR UR5, R18 ;  /* 0x00000000120572ca */ /* 0x000fe200000e0000 */
[----:B------:R-:W-:Y:S01]  /*5ea0*/  UISETP.NE.AND UP0, UPT, UR20, 0x1, UPT ;  /* 0x000000011400788c */ /* 0x000fe2000bf05270 */
[----:B------:R-:W-:Y:S01]  /*5eb0*/  R2UR UR17, R12 ;  /* 0x000000000c1172ca */ /* 0x000fe200000e0000 */
[C---:B------:R-:W-:Y:S01]  /*5ec0*/  VIADD R12, R10.reuse, 0x1 ;  /* 0x000000010a0c7836 */ /* 0x040fe20000000000 */
[----:B------:R-:W-:Y:S01]  /*5ed0*/  R2UR UR18, R10 ;  /* 0x000000000a1272ca */ /* 0x000fe200000e0000 */
[----:B------:R-:W1:Y:S01]  /*5ee0*/  LDC.64 R14, c[0x0][0x3b8] ;  /* 0x0000ee00ff0e7b82 */ /* 0x000e620000000a00 */
[----:B------:R-:W-:Y:S01]  /*5ef0*/  R2UR UR9, R21 ;  /* 0x00000000150972ca */ /* 0x000fe200000e0000 */
[----:B------:R-:W-:Y:S01]  /*5f00*/  VIADD R0, R0, 0xffffffff ;  /* 0xffffffff00007836 */ /* 0x000fe20000000000 */
[----:B------:R-:W-:Y:S01]  /*5f10*/  R2UR UR16, R6 ;  /* 0x00000000061072ca */ /* 0x000fe200000e0000 */
[----:B------:R-:W-:Y:S01]  /*5f20*/  ULDC.64 UR24, c[0x0][0x198] ;  /* 0x0000660000187ab9 */ /* 0x000fe20000000a00 */
[----:B------:R-:W-:Y:S01]  /*5f30*/  R2UR UR12, R9 ;  /* 0x00000000090c72ca */ /* 0x000fe200000e0000 */
[----:B------:R-:W-:Y:S01]  /*5f40*/  ULDC.64 UR14, c[0x0][0x3b0] ;  /* 0x0000ec00000e7ab9 */ /* 0x000fe20000000a00 */
[----:B------:R-:W-:Y:S01]  /*5f50*/  @UP0 ULDC.64 UR10, c[0x0][0x390] ;  /* 0x0000e400000a0ab9 */ /* 0x000fe20000000a00 */
[----:B------:R-:W1:Y:S01]  /*5f60*/  LDC.64 R16, c[0x0][0x3d8] ;  /* 0x0000f600ff107b82 */ /* 0x000e620000000a00 */
[----:B------:R-:W-:Y:S01]  /*5f70*/  R2UR UR13, R8 ;  /* 0x00000000080d72ca */ /* 0x000fe200000e0000 */
[----:B------:R-:W-:Y:S01]  /*5f80*/  ULDC.64 UR22, c[0x0][0x3d0] ;  /* 0x0000f40000167ab9 */ /* 0x000fe20000000a00 */
[----:B------:R-:W-:Y:S01]  /*5f90*/  ISETP.GT.AND P5, PT, R0, 0x1, PT ;  /* 0x000000010000780c */ /* 0x000fe20003fa4270 */
[----:B------:R-:W-:-:S02]  /*5fa0*/  USHF.L.U32 UR18, UR18, 0x5, URZ ;  /* 0x0000000512127899 */ /* 0x000fc4000800063f */
[----:B------:R-:W-:Y:S01]  /*5fb0*/  UIADD3 UR17, UR17, 0x37800, URZ ;  /* 0x0003780011117890 */ /* 0x000fe2000fffe03f */
[----:B0-----:R-:W-:Y:S01]  /*5fc0*/  ISETP.NE.AND P2, PT, R13, 0x1, PT ;  /* 0x000000010d00780c */ /* 0x001fe20003f45270 */
[----:B------:R-:W-:Y:S01]  /*5fd0*/  ULEA UR16, UR16, UR9, 0xb ;  /* 0x0000000910107291 */ /* 0x000fe2000f8e583f */
[----:B------:R-:W-:Y:S01]  /*5fe0*/  UMOV UR26, 0x0 ;  /* 0x00000000001a7882 */ /* 0x000fe20000000000 */
[----:B------:R-:W-:-:S03]  /*5ff0*/  UMOV UR27, 0x10000000 ;  /* 0x10000000001b7882 */ /* 0x000fc60000000000 */
[----:B------:R-:W-:-:S07]  /*6000*/  UMOV UR9, UR17 ;  /* 0x0000001100097c82 */ /* 0x000fce0008000000 */
[----:B------:R-:W-:Y:S01]  /*6010*/  @P2 IMAD.U32 R11, RZ, RZ, UR4 ;  /* 0x00000004ff0b2e24 */ /* 0x000fe2000f8e00ff */
[----:B------:R-:W-:Y:S01]  /*6020*/  UIADD3 UR4, UP1, UR24, 0xf0, URZ ;  /* 0x000000f018047890 */ /* 0x000fe2000ff3e03f */
[----:B-1----:R-:W-:Y:S01]  /*6030*/  IMAD R10, R8, R15, R17 ;  /* 0x0000000f080a7224 */ /* 0x002fe200078e0211 */
[----:B------:R-:W-:Y:S02]  /*6040*/  UIADD3 UR24, UP2, UR24, 0x1f0, URZ ;  /* 0x000001f018187890 */ /* 0x000fe4000ff5e03f */
[----:B------:R-:W-:Y:S01]  /*6050*/  @P2 R2UR UR5, R11 ;  /* 0x000000000b0522ca */ /* 0x000fe200000e0000 */
[----:B------:R-:W-:Y:S01]  /*6060*/  IMAD R11, R6, 0x1000, R21 ;  /* 0x00001000060b7824 */ /* 0x000fe200078e0215 */
[----:B------:R-:W-:Y:S01]  /*6070*/  ISETP.NE.AND P2, PT, R12, R5, PT ;  /* 0x000000050c00720c */ /* 0x000fe20003f45270 */
[----:B------:R-:W-:-:S03]  /*6080*/  VIADD R6, R6, 0x1 ;  /* 0x0000000106067836 */ /* 0x000fc60000000000 */
[----:B------:R-:W-:Y:S01]  /*6090*/  R2UR UR8, R11 ;  /* 0x000000000b0872ca */ /* 0x000fe200000e0000 */
[----:B------:R-:W-:Y:S01]  /*60a0*/  IMAD R11, R9, R14, R16 ;  /* 0x0000000e090b7224 */ /* 0x000fe200078e0210 */
[C---:B------:R-:W-:Y:S01]  /*60b0*/  ISETP.NE.AND P4, PT, R6.reuse, 0x25, PT ;  /* 0x000000250600780c */ /* 0x040fe20003f85270 */
[----:B------:R-:W0:Y:S03]  /*60c0*/  LDC R14, c[0x0][0x3c8] ;  /* 0x0000f200ff0e7b82 */ /* 0x000e260000000800 */
[----:B------:R-:W-:Y:S01]  /*60d0*/  PRMT R10, R11, 0x40, R10 ;  /* 0x000000400b0a7816 */ /* 0x000fe2000000000a */
[----:B------:R-:W-:Y:S01]  /*60e0*/  UIADD3 UR6, -UR5, URZ, URZ ;  /* 0x0000003f05067290 */ /* 0x000fe2000fffe13f */
[----:B------:R-:W-:Y:S01]  /*60f0*/  VIADD R11, R9, 0x1 ;  /* 0x00000001090b7836 */ /* 0x000fe20000000000 */
[----:B------:R-:W-:Y:S01]  /*6100*/  UMOV UR21, UR5 ;  /* 0x0000000500157c82 */ /* 0x000fe20008000000 */
[----:B------:R-:W-:Y:S01]  /*6110*/  @P2 IMAD.MOV R11, RZ, RZ, R9 ;  /* 0x000000ffff0b2224 */ /* 0x000fe200078e0209 */
[----:B------:R-:W-:-:S02]  /*6120*/  SEL R6, R6, RZ, P4 ;  /* 0x000000ff06067207 */ /* 0x000fc40002000000 */
[----:B------:R-:W-:Y:S01]  /*6130*/  IMAD R13, R13, UR6, R18 ;  /* 0x000000060d0d7c24 */ /* 0x000fe2000f8e0212 */
[----:B------:R-:W-:Y:S02]  /*6140*/  UIMAD.WIDE.U32 UR6, UR5, UR10, URZ ;  /* 0x0000000a050672a5 */ /* 0x000fe4000f8e003f */
[----:B------:R-:W-:Y:S02]  /*6150*/  UIADD3 UR8, UR8, 0x12800, URZ ;  /* 0x0001280008087890 */ /* 0x000fe4000fffe03f */
[----:B------:R-:W-:Y:S01]  /*6160*/  @UP0 USHF.R.U32.HI UR21, URZ, UR11, UR7 ;  /* 0x0000000b3f150299 */ /* 0x000fe20008011607 */
[----:B------:R-:W-:Y:S01]  /*6170*/  R2UR UR19, R13 ;  /* 0x000000000d1372ca */ /* 0x000fe200000e0000 */
[----:B------:R-:W-:Y:S01]  /*6180*/  UMOV UR10, UR18 ;  /* 0x00000012000a7c82 */ /* 0x000fe20008000000 */
[----:B------:R-:W-:Y:S01]  /*6190*/  R2UR UR7, R10 ;  /* 0x000000000a0772ca */ /* 0x000fe200000e0000 */
[----:B------:R-:W-:Y:S01]  /*61a0*/  UIADD3 UR6, -UR21, URZ, URZ ;  /* 0x0000003f15067290 */ /* 0x000fe2000fffe13f */
[----:B------:R-:W-:Y:S01]  /*61b0*/  R2UR UR11, R19 ;  /* 0x00000000130b72ca */ /* 0x000fe200000e0000 */
[----:B------:R-:W-:Y:S01]  /*61c0*/  VIADD R13, R8, 0x1 ;  /* 0x00000001080d7836 */ /* 0x000fe20000000000 */
[----:B------:R-:W-:Y:S01]  /*61d0*/  SEL R10, RZ, 0x1, P4 ;  /* 0x00000001ff0a7807 */ /* 0x000fe20002000000 */
[----:B------:R-:W-:Y:S01]  /*61e0*/  UIMAD UR20, UR20, UR6, UR5 ;  /* 0x00000006141472a4 */ /* 0x000fe2000f8e0205 */
[----:B0-----:R-:W-:Y:S01]  /*61f0*/  ISETP.NE.AND P3, PT, R11, R14, PT ;  /* 0x0000000e0b00720c */ /* 0x001fe20003f65270 */
[----:B------:R-:W-:Y:S01]  /*6200*/  UIADD3.X UR5, URZ, UR25, URZ, UP1, !UPT ;  /* 0x000000193f057290 */ /* 0x000fe20008ffe43f */
[----:B------:R-:W-:Y:S01]  /*6210*/  LOP3.LUT R7, R7, R10, RZ, 0x3c, !PT ;  /* 0x0000000a07077212 */ /* 0x000fe200078e3cff */
[----:B------:R-:W-:Y:S01]  /*6220*/  UIMAD UR20, UR20, UR15, UR23 ;  /* 0x0000000f141472a4 */ /* 0x000fe2000f8e0217 */
[----:B------:R-:W-:Y:S01]  /*6230*/  SEL R10, R12, RZ, P2 ;  /* 0x000000ff0c0a7207 */ /* 0x000fe20001000000 */
[----:B------:R-:W-:Y:S01]  /*6240*/  UIMAD UR19, UR19, UR14, UR22 ;  /* 0x0000000e131372a4 */ /* 0x000fe2000f8e0216 */
[----:B------:R-:W-:Y:S01]  /*6250*/  SEL R9, R11, RZ, P3 ;  /* 0x000000ff0b097207 */ /* 0x000fe20001800000 */
[----:B------:R-:W-:-:S02]  /*6260*/  UPRMT UR6, UR7, 0x5410, URZ ;  /* 0x0000541007067896 */ /* 0x000fc4000800003f */
[----:B------:R-:W-:-:S04]  /*6270*/  UIADD3.X UR25, URZ, UR25, URZ, UP2, !UPT ;  /* 0x000000193f197290 */ /* 0x000fc800097fe43f */
[----:B------:R-:W-:-:S03]  /*6280*/  @P3 IMAD.MOV R13, RZ, RZ, R8 ;  /* 0x000000ffff0d3224 */ /* 0x000fc600078e0208 */
[----:B------:R0:W-:Y:S01]  /*6290*/  UTMALDG.4D.IM2COL [UR16], [UR4], UR6 ;  /* 0x00000010040073b4 */ /* 0x0001e20008058006 */
[----:B------:R-:W-:Y:S01]  /*62a0*/  IMAD.MOV.U32 R8, RZ, RZ, R13 ;  /* 0x000000ffff087224 */ /* 0x000fe200078e000d */
[----:B------:R0:W-:Y:S02]  /*62b0*/  UTMALDG.4D [UR8], [UR24], desc[UR26] ;  /* 0x00001a08180075b4 */ /* 0x0001e40008019000 */
[----:B0-----:R-:W-:Y:S05]  /*62c0*/  @P5 BRA `(.L_x_156) ;  /* 0xfffffff800a05947 */ /* 0x001fea000383ffff */
.L_x_152:
[----:B------:R-:W-:Y:S05]  /*62d0*/  BSYNC B0 ;  /* 0x0000000000007941 */ /* 0x000fea0003800000 */
.L_x_151:
[----:B------:R-:W-:Y:S01]  /*62e0*/  ISETP.GE.U32.AND P0, PT, R3, 0x25, PT ;  /* 0x000000250300780c */ /* 0x000fe20003f06070 */
[----:B------:R-:W-:-:S12]  /*62f0*/  IMAD.MOV.U32 R6, RZ, RZ, 0x1 ;  /* 0x00000001ff067424 */ /* 0x000fd800078e00ff */
[----:B------:R-:W-:Y:S05]  /*6300*/  @!P0 BRA `(.L_x_157) ;  /* 0x00000000001c8947 */ /* 0x000fea0003800000 */
[----:B------:R-:W-:-:S04]  /*6310*/  IMAD.WIDE.U32 R4, R3, -0x45306eb3, RZ ;  /* 0xbacf914d03047825 */ /* 0x000fc800078e00ff */
[----:B------:R-:W-:-:S05]  /*6320*/  IMAD.IADD R4, R3, 0x1, -R5 ;  /* 0x0000000103047824 */ /* 0x000fca00078e0a05 */
[----:B------:R-:W-:-:S04]  /*6330*/  LEA.HI R4, R4, R5, RZ, 0x1f ;  /* 0x0000000504047211 */ /* 0x000fc800078ff8ff */
[----:B------:R-:W-:-:S04]  /*6340*/  SHF.R.U32.HI R4, RZ, 0x5, R4 ;  /* 0x00000005ff047819 */ /* 0x000fc80000011604 */
[----:B------:R-:W-:-:S04]  /*6350*/  LOP3.LUT R4, R4, 0x1, RZ, 0xc0, !PT ;  /* 0x0000000104047812 */ /* 0x000fc800078ec0ff */
[----:B------:R-:W-:-:S04]  /*6360*/  ISETP.NE.U32.AND P0, PT, R4, 0x1, PT ;  /* 0x000000010400780c */ /* 0x000fc80003f05070 */
[----:B------:R-:W-:-:S09]  /*6370*/  SEL R6, RZ, 0x1, !P0 ;  /* 0x00000001ff067807 */ /* 0x000fd20004000000 */
.L_x_157:
[----:B------:R-:W-:Y:S05]  /*6380*/  WARPSYNC.ALL ;  /* 0x0000000000007948 */ /* 0x000fea0003800000 */
[----:B------:R-:W-:-:S13]  /*6390*/  ELECT P0, URZ, PT ;  /* 0x00000000003f782f */ /* 0x000fda0003800000 */
[----:B------:R-:W-:Y:S05]  /*63a0*/  @!P0 EXIT ;  /* 0x000000000000894d */ /* 0x000fea0003800000 */
[----:B------:R-:W-:-:S04]  /*63b0*/  LOP3.LUT R2, R2, 0x2, RZ, 0xfc, !PT ;  /* 0x0000000202027812 */ /* 0x000fc800078efcff */
[----:B------:R-:W-:-:S13]  /*63c0*/  ISETP.NE.AND P0, PT, R2, 0x3, PT ;  /* 0x000000030200780c */ /* 0x000fda0003f05270 */
[----:B------:R-:W-:Y:S05]  /*63d0*/  @!P0 BRA `(.L_x_158) ;  /* 0x0000000000048947 */ /* 0x000fea0003800000 */
[----:B------:R-:W-:Y:S01]  /*63e0*/  BPT.TRAP 0x1 ;  /* 0x000000040000795c */ /* 0x000fe20000300000 */
.L_x_158:
[----:B------:R-:W0:Y:S01]  /*63f0*/  S2R R7, SR_CgaCtaId ;  /* 0x0000000000077919 */ /* 0x000e220000008800 */
[----:B------:R-:W-:Y:S01]  /*6400*/  IMAD.WIDE.U32 R4, R3, -0x45306eb3, RZ ;  /* 0xbacf914d03047825 */ /* 0x000fe200078e00ff */
[----:B-----5:R-:W-:-:S03]  /*6410*/  MOV R0, 0x400 ;  /* 0x0000040000007802 */ /* 0x020fc60000000f00 */
[----:B------:R-:W-:-:S05]  /*6420*/  IMAD.IADD R4, R3, 0x1, -R5 ;  /* 0x0000000103047824 */ /* 0x000fca00078e0a05 */
[----:B------:R-:W-:Y:S02]  /*6430*/  LEA.HI R4, R4, R5, RZ, 0x1f ;  /* 0x0000000504047211 */ /* 0x000fe400078ff8ff */
[----:B------:R-:W-:Y:S02]  /*6440*/  SHF.L.U32 R5, R6, 0x1f, RZ ;  /* 0x0000001f06057819 */ /* 0x000fe400000006ff */
[----:B------:R-:W-:-:S05]  /*6450*/  SHF.R.U32.HI R4, RZ, 0x5, R4 ;  /* 0x00000005ff047819 */ /* 0x000fca0000011604 */
[----:B------:R-:W-:Y:S01]  /*6460*/  IMAD R3, R4, -0x25, R3 ;  /* 0xffffffdb04037824 */ /* 0x000fe200078e0203 */
[----:B0-----:R-:W-:-:S05]  /*6470*/  LEA R0, R7, R0, 0x18 ;  /* 0x0000000007007211 */ /* 0x001fca00078ec0ff */
[----:B------:R-:W-:-:S04]  /*6480*/  VIADD R0, R0, 0x37928 ;  /* 0x0003792800007836 */ /* 0x000fc80000000000 */
[----:B------:R-:W-:-:S07]  /*6490*/  IMAD R2, R3, 0x8, R0 ;  /* 0x0000000803027824 */ /* 0x000fce00078e0200 */
.L_x_159:
[----:B0-----:R0:W1:Y:S02]  /*64a0*/  SYNCS.PHASECHK.TRANS64.TRYWAIT P0, [R2+URZ], R5 ;  /* 0x00000005020075a7 */ /* 0x001064000800017f */
[----:B-1----:R-:W-:Y:S05]  /*64b0*/  @!P0 NANOSLEEP.SYNCS 0x989680 ;  /* 0x009896800000895d */ /* 0x002fea0003900000 */
[----:B------:R-:W1:Y:S02]  /*64c0*/  @!P0 SYNCS.PHASECHK.TRANS64 P0, [R2+URZ], R5 ;  /* 0x00000005020085a7 */ /* 0x000e64000800007f */
[----:B-1----:R-:W-:Y:S05]  /*64d0*/  @!P0 BRA `(.L_x_159) ;  /* 0xfffffffc00f08947 */ /* 0x002fea000383ffff */
[----:B------:R-:W-:-:S05]  /*64e0*/  VIADD R3, R3, 0x1 ;  /* 0x0000000103037836 */ /* 0x000fca0000000000 */
[----:B------:R-:W-:-:S04]  /*64f0*/  ISETP.NE.AND P0, PT, R3, 0x25, PT ;  /* 0x000000250300780c */ /* 0x000fc80003f05270 */
[----:B0-----:R-:W-:Y:S02]  /*6500*/  SEL R5, RZ, 0x1, P0 ;  /* 0x00000001ff057807 */ /* 0x001fe40000000000 */
[----:B------:R-:W-:Y:S02]  /*6510*/  SEL R3, R3, RZ, P0 ;  /* 0x000000ff03037207 */ /* 0x000fe40000000000 */
[----:B------:R-:W-:-:S03]  /*6520*/  LOP3.LUT R7, R6, R5, RZ, 0x3c, !PT ;  /* 0x0000000506077212 */ /* 0x000fc600078e3cff */
[----:B------:R-:W-:Y:S01]  /*6530*/  IMAD R2, R3, 0x8, R0 ;  /* 0x0000000803027824 */ /* 0x000fe200078e0200 */
[----:B------:R-:W-:-:S07]  /*6540*/  SHF.L.U32 R5, R7, 0x1f, RZ ;  /* 0x0000001f07057819 */ /* 0x000fce00000006ff */
.L_x_160:
        /* <DEDUP_REMOVED lines=11> */
.L_x_161:
        /* <DEDUP_REMOVED lines=11> */
.L_x_162:
        /* <DEDUP_REMOVED lines=11> */
.L_x_163:
        /* <DEDUP_REMOVED lines=11> */
.L_x_164:
        /* <DEDUP_REMOVED lines=11> */
.L_x_165:
        /* <DEDUP_REMOVED lines=11> */
.L_x_166:
        /* <DEDUP_REMOVED lines=11> */
.L_x_167:
        /* <DEDUP_REMOVED lines=11> */
.L_x_168:
        /* <DEDUP_REMOVED lines=11> */
.L_x_169:
        /* <DEDUP_REMOVED lines=11> */
.L_x_170:
        /* <DEDUP_REMOVED lines=11> */
.L_x_171:
        /* <DEDUP_REMOVED lines=11> */
.L_x_172:
        /* <DEDUP_REMOVED lines=11> */
.L_x_173:
        /* <DEDUP_REMOVED lines=11> */
.L_x_174:
        /* <DEDUP_REMOVED lines=11> */
.L_x_175:
        /* <DEDUP_REMOVED lines=11> */
.L_x_176:
        /* <DEDUP_REMOVED lines=11> */
.L_x_177:
        /* <DEDUP_REMOVED lines=11> */
.L_x_178:
        /* <DEDUP_REMOVED lines=11> */
.L_x_179:
        /* <DEDUP_REMOVED lines=11> */
.L_x_180:
        /* <DEDUP_REMOVED lines=11> */
.L_x_181:
        /* <DEDUP_REMOVED lines=11> */
.L_x_182:
        /* <DEDUP_REMOVED lines=11> */
.L_x_183:
        /* <DEDUP_REMOVED lines=11> */
.L_x_184:
        /* <DEDUP_REMOVED lines=11> */
.L_x_185:
        /* <DEDUP_REMOVED lines=11> */
.L_x_186:
        /* <DEDUP_REMOVED lines=11> */
.L_x_187:
        /* <DEDUP_REMOVED lines=11> */
.L_x_188:
        /* <DEDUP_REMOVED lines=11> */
.L_x_189:
        /* <DEDUP_REMOVED lines=11> */
.L_x_190:
        /* <DEDUP_REMOVED lines=11> */
.L_x_191:
        /* <DEDUP_REMOVED lines=11> */
.L_x_192:
        /* <DEDUP_REMOVED lines=11> */
.L_x_193:
        /* <DEDUP_REMOVED lines=11> */
.L_x_194:
        /* <DEDUP_REMOVED lines=11> */
.L_x_195:
[----:B0-----:R0:W1:Y:S02]  /*7d60*/  SYNCS.PHASECHK.TRANS64.TRYWAIT P0, [R3+URZ], R0 ;  /* 0x00000000030075a7 */ /* 0x001064000800017f */
[----:B-1----:R-:W-:Y:S05]  /*7d70*/  @!P0 NANOSLEEP.SYNCS 0x989680 ;  /* 0x009896800000895d */ /* 0x002fea0003900000 */
[----:B------:R-:W1:Y:S02]  /*7d80*/  @!P0 SYNCS.PHASECHK.TRANS64 P0, [R3+URZ], R0 ;  /* 0x00000000030085a7 */ /* 0x000e64000800007f */
[----:B-1----:R-:W-:Y:S05]  /*7d90*/  @P0 EXIT ;  /* 0x000000000000094d */ /* 0x002fea0003800000 */
[----:B------:R-:W-:Y:S05]  /*7da0*/  BRA `(.L_x_195) ;  /* 0xfffffffc00ec7947 */ /* 0x000fea000383ffff */
.L_x_196:
[----:B------:R-:W-:-:S00]  /*7db0*/  BRA `(.L_x_196) ;  /* 0xfffffffc00fc7947 */ /* 0x000fc0000383ffff */
[----:B------:R-:W-:-:S00]  /*7dc0*/  NOP ;  /* 0x0000000000007918 */ /* 0x000fc00000000000 */
        /* <DEDUP_REMOVED lines=11> */
.L_x_197:


//--------------------- .nv.shared._ZN7cutlass13device_kernelINS_4conv6kernel13ConvUniversalINS1_16ConvProblemShapeILNS1_8OperatorE0ELi2EEENS1_10collective14CollectiveConvINS1_46MainloopSm90TmaGmmaWarpSpecializedImplicitGemmILS5_0ELi37ELi2EN4cute5tupleIJNSA_1CILi1EEESD_SD_EEENS1_36KernelImplicitTmaWarpSpecializedSm90ELi1EEENSB_IJNSC_ILi64EEENSC_ILi128EEENSB_IJNSC_ILi32EEEEEEEEENS_12float_e4m3_tESM_NSA_8TiledMMAINSA_8MMA_AtomIJNSA_4SM904GMMA31MMA_64x128x32_F32E4M3E4M3_SS_TNILNSQ_7ScaleInE1ELSS_1EEEEEENSA_6LayoutISE_NSB_IJNSC_ILi0EEESW_SW_EEEEENSB_IJNSA_10UnderscoreESZ_SZ_EEEEENS7_6detail26Sm90ImplicitGemmTileTraitsINSA_20SM90_TMA_LOAD_IM2COLENSA_14ComposedLayoutINSA_7SwizzleILi1ELi4ELi3EEENSA_18smem_ptr_flag_bitsILi8EEENSV_INSB_IJNSB_IJNSC_ILi8EEES1A_EEENSB_IJSJ_SD_EEENSB_IJSD_NSC_ILi37EEEEEEEEENSB_IJNSB_IJSJ_NSC_ILi256EEEEEENSB_IJSD_SW_EEENSB_IJSW_NSC_ILi2048EEEEEEEEEEEEEvEENS13_INSA_13SM90_TMA_LOADENS15_IS17_S19_NSV_INSB_IJNSB_IJS1A_NSC_ILi16EEEEEES1C_S1E_EEENSB_IJS1H_S1I_NSB_IJSW_NSC_ILi4096EEEEEEEEEEEEEvEEEENS_8epilogue10collective6detail29Sm90TmaWarpSpecializedAdapterINS21_15DefaultEpilogueISM_NSB_IJNSB_IJlllEEESD_SW_EEES26_NS20_6thread17LinearCombinationISM_Li1EffLNS27_9ScaleType4KindE0ELNS_15FloatRoundStyleE2ESM_EENS_4gemm15EpilogueDefaultEEEEEvvEEEEvNT_6ParamsE --------------------------
	.section	.nv.shared._ZN7cutlass13device_kernelINS_4conv6kernel13ConvUniversalINS1_16ConvProblemShapeILNS1_8OperatorE0ELi2EEENS1_10collective14CollectiveConvINS1_46MainloopSm90TmaGmmaWarpSpecializedImplicitGemmILS5_0ELi37ELi2EN4cute5tupleIJNSA_1CILi1EEESD_SD_EEENS1_36KernelImplicitTmaWarpSpecializedSm90ELi1EEENSB_IJNSC_ILi64EEENSC_ILi128EEENSB_IJNSC_ILi32EEEEEEEEENS_12float_e4m3_tESM_NSA_8TiledMMAINSA_8MMA_AtomIJNSA_4SM904GMMA31MMA_64x128x32_F32E4M3E4M3_SS_TNILNSQ_7ScaleInE1ELSS_1EEEEEENSA_6LayoutISE_NSB_IJNSC_ILi0EEESW_SW_EEEEENSB_IJNSA_10UnderscoreESZ_SZ_EEEEENS7_6detail26Sm90ImplicitGemmTileTraitsINSA_20SM90_TMA_LOAD_IM2COLENSA_14ComposedLayoutINSA_7SwizzleILi1ELi4ELi3EEENSA_18smem_ptr_flag_bitsILi8EEENSV_INSB_IJNSB_IJNSC_ILi8EEES1A_EEENSB_IJSJ_SD_EEENSB_IJSD_NSC_ILi37EEEEEEEEENSB_IJNSB_IJSJ_NSC_ILi256EEEEEENSB_IJSD_SW_EEENSB_IJSW_NSC_ILi2048EEEEEEEEEEEEEvEENS13_INSA_13SM90_TMA_LOADENS15_IS17_S19_NSV_INSB_IJNSB_IJS1A_NSC_ILi16EEEEEES1C_S1E_EEENSB_IJS1H_S1I_NSB_IJSW_NSC_ILi4096EEEEEEEEEEEEEvEEEENS_8epilogue10collective6detail29Sm90TmaWarpSpecializedAdapterINS21_15DefaultEpilogueISM_NSB_IJNSB_IJlllEEESD_SW_EEES26_NS20_6thread17LinearCombinationISM_Li1EffLNS27_9ScaleType4KindE0ELNS_15FloatRoundStyleE2ESM_EENS_4gemm15EpilogueDefaultEEEEEvvEEEEvNT_6ParamsE,"aw",@nobits
	.sectionflags	@""
	.align	16
	.zero		1024


//--------------------- .nv.shared.reserved.0     --------------------------
	.section	.nv.shared.reserved.0,"aw",@nobits
	.weak		__nv_reservedSMEM_offset_0_alias
	.size		__nv_reservedSMEM_offset_0_alias, 0, 0
	.other		__nv_reservedSMEM_offset_0_alias,@"STO_CUDA_RESERVED_SHARED STV_DEFAULT"
__nv_reservedSMEM_offset_0_alias:
	.zero		0


//--------------------- .nv.global                --------------------------
	.section	.nv.global,"aw",@nobits
.nv.global:
	.type		_ZN39_INTERNAL_36d7cb21_4_k_cu_a6e8e4f4_28204cute1_E,@object
	.size		_ZN39_INTERNAL_36d7cb21_4_k_cu_a6e8e4f4_28204cute1_E,(_ZN39_INTERNAL_36d7cb21_4_k_cu_a6e8e4f4_28204cuda3std3__45__cpo6cbeginE - _ZN39_INTERNAL_36d7cb21_4_k_cu_a6e8e4f4_28204cute1_E)
_ZN39_INTERNAL_36d7cb21_4_k_cu_a6e8e4f4_28204cute1_E:
	.zero		1
	.type		_ZN39_INTERNAL_36d7cb21_4_k_cu_a6e8e4f4_28204cuda3std3__45__cpo6cbeginE,@object
	.size		_ZN39_INTERNAL_36d7cb21_4_k_cu_a6e8e4f4_28204cuda3std3__45__cpo6cbeginE,(_ZN39_INTERNAL_36d7cb21_4_k_cu_a6e8e4f4_28204cuda3std3__48in_placeE - _ZN39_INTERNAL_36d7cb21_4_k_cu_a6e8e4f4_28204cuda3std3__45__cpo6cbeginE)
_ZN39_INTERNAL_36d7cb21_4_k_cu_a6e8e4f4_28204cuda3std3__45__cpo6cbeginE:
	.zero		1
	.type		_ZN39_INTERNAL_36d7cb21_4_k_cu_a6e8e4f4_28204cuda3std3__48in_placeE,@object
	.size		_ZN39_INTERNAL_36d7cb21_4_k_cu_a6e8e4f4_28204cuda3std3__48in_placeE,(_ZN39_INTERNAL_36d7cb21_4_k_cu_a6e8e4f4_28204cuda3std6ranges3__45__cpo9iter_moveE - _ZN39_INTERNAL_36d7cb21_4_k_cu_a6e8e4f4_28204cuda3std3__48in_placeE)
_ZN39_INTERNAL_36d7cb21_4_k_cu_a6e8e4f4_28204cuda3std3__48in_placeE:
	.zero		1
	.type		_ZN39_INTERNAL_36d7cb21_4_k_cu_a6e8e4f4_28204cuda3std6ranges3__45__cpo9iter_moveE,@object
	.size		_ZN39_INTERNAL_36d7cb21_4_k_cu_a6e8e4f4_28204cuda3std6ranges3__45__cpo9iter_moveE,(_ZN39_INTERNAL_36d7cb21_4_k_cu_a6e8e4f4_28204cuda3std3__45__cpo5beginE - _ZN39_INTERNAL_36d7cb21_4_k_cu_a6e8e4f4_28204cuda3std6ranges3__45__cpo9iter_moveE)
_ZN39_INTERNAL_36d7cb21_4_k_cu_a6e8e4f4_28204cuda3std6ranges3__45__cpo9iter_moveE:
	.zero		1
	.type		_ZN39_INTERNAL_36d7cb21_4_k_cu_a6e8e4f4_28204cuda3std3__45__cpo5beginE,@object
	.size		_ZN39_INTERNAL_36d7cb21_4_k_cu_a6e8e4f4_28204cuda3std3__45__cpo5beginE,(_ZN39_INTERNAL_36d7cb21_4_k_cu_a6e8e4f4_28204cuda3std3__441_GLOBAL__N__36d7cb21_4_k_cu_a6e8e4f4_28206ignoreE - _ZN39_INTERNAL_36d7cb21_4_k_cu_a6e8e4f4_28204cuda3std3__45__cpo5beginE)
_ZN39_INTERNAL_36d7cb21_4_k_cu_a6e8e4f4_28204cuda3std3__45__cpo5beginE:
	.zero		1
	.type		_ZN39_INTERNAL_36d7cb21_4_k_cu_a6e8e4f4_28204cuda3std3__441_GLOBAL__N__36d7cb21_4_k_cu_a6e8e4f4_28206ignoreE,@object
	.size		_ZN39_INTERNAL_36d7cb21_4_k_cu_a6e8e4f4_28204cuda3std3__441_GLOBAL__N__36d7cb21_4_k_cu_a6e8e4f4_28206ignoreE,(_ZN39_INTERNAL_36d7cb21_4_k_cu_a6e8e4f4_28204cute7productE - _ZN39_INTERNAL_36d7cb21_4_k_cu_a6e8e4f4_28204cuda3std3__441_GLOBAL__N__36d7cb21_4_k_cu_a6e8e4f4_28206ignoreE)
_ZN39_INTERNAL_36d7cb21_4_k_cu_a6e8e4f4_28204cuda3std3__441_GLOBAL__N__36d7cb21_4_k_cu_a6e8e4f4_28206ignoreE:
	.zero		1
	.type		_ZN39_INTERNAL_36d7cb21_4_k_cu_a6e8e4f4_28204cute7productE,@object
	.size		_ZN39_INTERNAL_36d7cb21_4_k_cu_a6e8e4f4_28204cute7productE,(_ZN39_INTERNAL_36d7cb21_4_k_cu_a6e8e4f4_28204cuda3std3__45__cpo3endE - _ZN39_INTERNAL_36d7cb21_4_k_cu_a6e8e4f4_28204cute7productE)
_ZN39_INTERNAL_36d7cb21_4_k_cu_a6e8e4f4_28204cute7productE:
	.zero		1
	.type		_ZN39_INTERNAL_36d7cb21_4_k_cu_a6e8e4f4_28204cuda3std3__45__cpo3endE,@object
	.size		_ZN39_INTERNAL_36d7cb21_4_k_cu_a6e8e4f4_28204cuda3std3__45__cpo3endE,(_ZN39_INTERNAL_36d7cb21_4_k_cu_a6e8e4f4_28204cuda3std3__419piecewise_constructE - _ZN39_INTERNAL_36d7cb21_4_k_cu_a6e8e4f4_28204cuda3std3__45__cpo3endE)
_ZN39_INTERNAL_36d7cb21_4_k_cu_a6e8e4f4_28204cuda3std3__45__cpo3endE:
	.zero		1
	.type		_ZN39_INTERNAL_36d7cb21_4_k_cu_a6e8e4f4_28204cuda3std3__419piecewise_constructE,@object
	.size		_ZN39_INTERNAL_36d7cb21_4_k_cu_a6e8e4f4_28204cuda3std3__419piecewise_constructE,(_ZN39_INTERNAL_36d7cb21_4_k_cu_a6e8e4f4_28204cuda3std3__45__cpo4cendE - _ZN39_INTERNAL_36d7cb21_4_k_cu_a6e8e4f4_28204cuda3std3__419piecewise_constructE)
_ZN39_INTERNAL_36d7cb21_4_k_cu_a6e8e4f4_28204cuda3std3__419piecewise_constructE:
	.zero		1
	.type		_ZN39_INTERNAL_36d7cb21_4_k_cu_a6e8e4f4_28204cuda3std3__45__cpo4cendE,@object
	.size		_ZN39_INTERNAL_36d7cb21_4_k_cu_a6e8e4f4_28204cuda3std3__45__cpo4cendE,(_ZN39_INTERNAL_36d7cb21_4_k_cu_a6e8e4f4_28204cuda3std6ranges3__45__cpo4swapE - _ZN39_INTERNAL_36d7cb21_4_k_cu_a6e8e4f4_28204cuda3std3__45__cpo4cendE)
_ZN39_INTERNAL_36d7cb21_4_k_cu_a6e8e4f4_28204cuda3std3__45__cpo4cendE:
	.zero		1
	.type		_ZN39_INTERNAL_36d7cb21_4_k_cu_a6e8e4f4_28204cuda3std6ranges3__45__cpo4swapE,@object
	.size		_ZN39_INTERNAL_36d7cb21_4_k_cu_a6e8e4f4_28204cuda3std6ranges3__45__cpo4swapE,(.L_7 - _ZN39_INTERNAL_36d7cb21_4_k_cu_a6e8e4f4_28204cuda3std6ranges3__45__cpo4swapE)
_ZN39_INTERNAL_36d7cb21_4_k_cu_a6e8e4f4_28204cuda3std6ranges3__45__cpo4swapE:
	.zero		1
.L_7:


//--------------------- .nv.constant0._ZN7cutlass13device_kernelINS_4conv6kernel13ConvUniversalINS1_16ConvProblemShapeILNS1_8OperatorE0ELi2EEENS1_10collective14CollectiveConvINS1_46MainloopSm90TmaGmmaWarpSpecializedImplicitGemmILS5_0ELi37ELi2EN4cute5tupleIJNSA_1CILi1EEESD_SD_EEENS1_36KernelImplicitTmaWarpSpecializedSm90ELi1EEENSB_IJNSC_ILi64EEENSC_ILi128EEENSB_IJNSC_ILi32EEEEEEEEENS_12float_e4m3_tESM_NSA_8TiledMMAINSA_8MMA_AtomIJNSA_4SM904GMMA31MMA_64x128x32_F32E4M3E4M3_SS_TNILNSQ_7ScaleInE1ELSS_1EEEEEENSA_6LayoutISE_NSB_IJNSC_ILi0EEESW_SW_EEEEENSB_IJNSA_10UnderscoreESZ_SZ_EEEEENS7_6detail26Sm90ImplicitGemmTileTraitsINSA_20SM90_TMA_LOAD_IM2COLENSA_14ComposedLayoutINSA_7SwizzleILi1ELi4ELi3EEENSA_18smem_ptr_flag_bitsILi8EEENSV_INSB_IJNSB_IJNSC_ILi8EEES1A_EEENSB_IJSJ_SD_EEENSB_IJSD_NSC_ILi37EEEEEEEEENSB_IJNSB_IJSJ_NSC_ILi256EEEEEENSB_IJSD_SW_EEENSB_IJSW_NSC_ILi2048EEEEEEEEEEEEEvEENS13_INSA_13SM90_TMA_LOADENS15_IS17_S19_NSV_INSB_IJNSB_IJS1A_NSC_ILi16EEEEEES1C_S1E_EEENSB_IJS1H_S1I_NSB_IJSW_NSC_ILi4096EEEEEEEEEEEEEvEEEENS_8epilogue10collective6detail29Sm90TmaWarpSpecializedAdapterINS21_15DefaultEpilogueISM_NSB_IJNSB_IJlllEEESD_SW_EEES26_NS20_6thread17LinearCombinationISM_Li1EffLNS27_9ScaleType4KindE0ELNS_15FloatRoundStyleE2ESM_EENS_4gemm15EpilogueDefaultEEEEEvvEEEEvNT_6ParamsE --------------------------
	.section	.nv.constant0._ZN7cutlass13device_kernelINS_4conv6kernel13ConvUniversalINS1_16ConvProblemShapeILNS1_8OperatorE0ELi2EEENS1_10collective14CollectiveConvINS1_46MainloopSm90TmaGmmaWarpSpecializedImplicitGemmILS5_0ELi37ELi2EN4cute5tupleIJNSA_1CILi1EEESD_SD_EEENS1_36KernelImplicitTmaWarpSpecializedSm90ELi1EEENSB_IJNSC_ILi64EEENSC_ILi128EEENSB_IJNSC_ILi32EEEEEEEEENS_12float_e4m3_tESM_NSA_8TiledMMAINSA_8MMA_AtomIJNSA_4SM904GMMA31MMA_64x128x32_F32E4M3E4M3_SS_TNILNSQ_7ScaleInE1ELSS_1EEEEEENSA_6LayoutISE_NSB_IJNSC_ILi0EEESW_SW_EEEEENSB_IJNSA_10UnderscoreESZ_SZ_EEEEENS7_6detail26Sm90ImplicitGemmTileTraitsINSA_20SM90_TMA_LOAD_IM2COLENSA_14ComposedLayoutINSA_7SwizzleILi1ELi4ELi3EEENSA_18smem_ptr_flag_bitsILi8EEENSV_INSB_IJNSB_IJNSC_ILi8EEES1A_EEENSB_IJSJ_SD_EEENSB_IJSD_NSC_ILi37EEEEEEEEENSB_IJNSB_IJSJ_NSC_ILi256EEEEEENSB_IJSD_SW_EEENSB_IJSW_NSC_ILi2048EEEEEEEEEEEEEvEENS13_INSA_13SM90_TMA_LOADENS15_IS17_S19_NSV_INSB_IJNSB_IJS1A_NSC_ILi16EEEEEES1C_S1E_EEENSB_IJS1H_S1I_NSB_IJSW_NSC_ILi4096EEEEEEEEEEEEEvEEEENS_8epilogue10collective6detail29Sm90TmaWarpSpecializedAdapterINS21_15DefaultEpilogueISM_NSB_IJNSB_IJlllEEESD_SW_EEES26_NS20_6thread17LinearCombinationISM_Li1EffLNS27_9ScaleType4KindE0ELNS_15FloatRoundStyleE2ESM_EENS_4gemm15EpilogueDefaultEEEEEvvEEEEvNT_6ParamsE,"a",@progbits
	.sectionflags	@""
	.align	4
.nv.constant0._ZN7cutlass13device_kernelINS_4conv6kernel13ConvUniversalINS1_16ConvProblemShapeILNS1_8OperatorE0ELi2EEENS1_10collective14CollectiveConvINS1_46MainloopSm90TmaGmmaWarpSpecializedImplicitGemmILS5_0ELi37ELi2EN4cute5tupleIJNSA_1CILi1EEESD_SD_EEENS1_36KernelImplicitTmaWarpSpecializedSm90ELi1EEENSB_IJNSC_ILi64EEENSC_ILi128EEENSB_IJNSC_ILi32EEEEEEEEENS_12float_e4m3_tESM_NSA_8TiledMMAINSA_8MMA_AtomIJNSA_4SM904GMMA31MMA_64x128x32_F32E4M3E4M3_SS_TNILNSQ_7ScaleInE1ELSS_1EEEEEENSA_6LayoutISE_NSB_IJNSC_ILi0EEESW_SW_EEEEENSB_IJNSA_10UnderscoreESZ_SZ_EEEEENS7_6detail26Sm90ImplicitGemmTileTraitsINSA_20SM90_TMA_LOAD_IM2COLENSA_14ComposedLayoutINSA_7SwizzleILi1ELi4ELi3EEENSA_18smem_ptr_flag_bitsILi8EEENSV_INSB_IJNSB_IJNSC_ILi8EEES1A_EEENSB_IJSJ_SD_EEENSB_IJSD_NSC_ILi37EEEEEEEEENSB_IJNSB_IJSJ_NSC_ILi256EEEEEENSB_IJSD_SW_EEENSB_IJSW_NSC_ILi2048EEEEEEEEEEEEEvEENS13_INSA_13SM90_TMA_LOADENS15_IS17_S19_NSV_INSB_IJNSB_IJS1A_NSC_ILi16EEEEEES1C_S1E_EEENSB_IJS1H_S1I_NSB_IJSW_NSC_ILi4096EEEEEEEEEEEEEvEEEENS_8epilogue10collective6detail29Sm90TmaWarpSpecializedAdapterINS21_15DefaultEpilogueISM_NSB_IJNSB_IJlllEEESD_SW_EEES26_NS20_6thread17LinearCombinationISM_Li1EffLNS27_9ScaleType4KindE0ELNS_15FloatRoundStyleE2ESM_EENS_4gemm15EpilogueDefaultEEEEEvvEEEEvNT_6ParamsE:
	.zero		1536


//--------------------- SYMBOLS --------------------------

	.type		.nv.reservedSmem.offset0,@object
	.size		.nv.reservedSmem.offset0,0x4
